	.target	sm_90a

	.elftype	@"ET_EXEC"


//--------------------- .note.nv.tkinfo           --------------------------
	.section	.note.nv.tkinfo,"",@"SHT_NOTE"
	.sectionflags	@"SHF_NOTE_NV_TKINFO"
	.tkinfo
        /*0018*/ 	.word	0x00000002
        /*0030*/ 	.string	""
        /*0030*/ 	.string	"ptxas"
        /*0030*/ 	.string	"Cuda compilation tools, release 13.0, V13.0.88"
        /*0030*/ 	.string	"Build cuda_13.0.r13.0/compiler.36424714_0"
        /*0030*/ 	.string	"-arch sm_90a -m 64 "



//--------------------- .note.nv.cuinfo           --------------------------
	.section	.note.nv.cuinfo,"",@"SHT_NOTE"
	.sectionflags	@"SHF_NOTE_NV_CUINFO"
        /*0018*/ 	.short	0x0002
        /*001a*/ 	.short	0x005a
        /*001c*/ 	.short	0x0082
	.zero		2


//--------------------- .nv.info                  --------------------------
	.section	.nv.info,"",@"SHT_CUDA_INFO"
	.align	4


	//----- nvinfo : EIATTR_REGCOUNT
	.align		4
        /*0000*/ 	.byte	0x04, 0x2f
        /*0002*/ 	.short	(.L_15 - .L_14)
	.align		4
.L_14:
        /*0004*/ 	.word	index@(_ZN7cutlass13device_kernelINS_4gemm6kernel13GemmUniversalIN4cute5tupleIJiiiiEEENS1_10collective13CollectiveMmaINS1_34MainloopSm90TmaGmmaWarpSpecializedILi5ENS5_IJNS4_1CILi2EEENSA_ILi1EEESC_EEENS1_35KernelTmaWarpSpecializedCooperativeEEENS5_IJNSA_ILi192EEENSA_ILi512EEENSA_ILi32EEEEEENS_6half_tENS5_IJlSC_lEEESK_SL_NS4_8TiledMMAINS4_8MMA_AtomIJNS4_4SM904GMMA26MMA_64x256x16_F32F16F16_SSILNSP_5MajorE0ELSR_0ELNSP_7ScaleInE1ELSS_1EEEEEENS4_6LayoutISD_NS5_IJSC_NSA_ILi0EEESW_EEEEENS5_IJNS4_10UnderscoreESZ_SZ_EEEEENS4_13SM90_TMA_LOADENS4_14ComposedLayoutINS4_7SwizzleILi2ELi4ELi3EEENS4_18smem_ptr_flag_bitsILi16EEENSV_INS5_IJNSA_ILi8EEESI_EEENS5_IJSI_SC_EEEEEEEvNS4_8identityENS4_23SM90_TMA_LOAD_MULTICASTES1C_vS1D_EENS_8epilogue10collective6detail29Sm90TmaWarpSpecializedAdapterINS1H_15DefaultEpilogueISK_SL_SL_NS1G_6thread17LinearCombinationISK_Li1EffLNS1L_9ScaleType4KindE0ELNS_15FloatRoundStyleE2ESK_EENS1_15EpilogueDefaultEEEEEvvEEEEvNT_6ParamsE)
        /*0008*/ 	.word	0x000000a8


	//----- nvinfo : EIATTR_FRAME_SIZE
	.align		4
.L_15:
        /*000c*/ 	.byte	0x04, 0x11
        /*000e*/ 	.short	(.L_17 - .L_16)
	.align		4
.L_16:
        /*0010*/ 	.word	index@(_ZN7cutlass13device_kernelINS_4gemm6kernel13GemmUniversalIN4cute5tupleIJiiiiEEENS1_10collective13CollectiveMmaINS1_34MainloopSm90TmaGmmaWarpSpecializedILi5ENS5_IJNS4_1CILi2EEENSA_ILi1EEESC_EEENS1_35KernelTmaWarpSpecializedCooperativeEEENS5_IJNSA_ILi192EEENSA_ILi512EEENSA_ILi32EEEEEENS_6half_tENS5_IJlSC_lEEESK_SL_NS4_8TiledMMAINS4_8MMA_AtomIJNS4_4SM904GMMA26MMA_64x256x16_F32F16F16_SSILNSP_5MajorE0ELSR_0ELNSP_7ScaleInE1ELSS_1EEEEEENS4_6LayoutISD_NS5_IJSC_NSA_ILi0EEESW_EEEEENS5_IJNS4_10UnderscoreESZ_SZ_EEEEENS4_13SM90_TMA_LOADENS4_14ComposedLayoutINS4_7SwizzleILi2ELi4ELi3EEENS4_18smem_ptr_flag_bitsILi16EEENSV_INS5_IJNSA_ILi8EEESI_EEENS5_IJSI_SC_EEEEEEEvNS4_8identityENS4_23SM90_TMA_LOAD_MULTICASTES1C_vS1D_EENS_8epilogue10collective6detail29Sm90TmaWarpSpecializedAdapterINS1H_15DefaultEpilogueISK_SL_SL_NS1G_6thread17LinearCombinationISK_Li1EffLNS1L_9ScaleType4KindE0ELNS_15FloatRoundStyleE2ESK_EENS1_15EpilogueDefaultEEEEEvvEEEEvNT_6ParamsE)
        /*0014*/ 	.word	0x00001100


	//----- nvinfo : EIATTR_MIN_STACK_SIZE
	.align		4
.L_17:
        /*0018*/ 	.byte	0x04, 0x12
        /*001a*/ 	.short	(.L_19 - .L_18)
	.align		4
.L_18:
        /*001c*/ 	.word	index@(_ZN7cutlass13device_kernelINS_4gemm6kernel13GemmUniversalIN4cute5tupleIJiiiiEEENS1_10collective13CollectiveMmaINS1_34MainloopSm90TmaGmmaWarpSpecializedILi5ENS5_IJNS4_1CILi2EEENSA_ILi1EEESC_EEENS1_35KernelTmaWarpSpecializedCooperativeEEENS5_IJNSA_ILi192EEENSA_ILi512EEENSA_ILi32EEEEEENS_6half_tENS5_IJlSC_lEEESK_SL_NS4_8TiledMMAINS4_8MMA_AtomIJNS4_4SM904GMMA26MMA_64x256x16_F32F16F16_SSILNSP_5MajorE0ELSR_0ELNSP_7ScaleInE1ELSS_1EEEEEENS4_6LayoutISD_NS5_IJSC_NSA_ILi0EEESW_EEEEENS5_IJNS4_10UnderscoreESZ_SZ_EEEEENS4_13SM90_TMA_LOADENS4_14ComposedLayoutINS4_7SwizzleILi2ELi4ELi3EEENS4_18smem_ptr_flag_bitsILi16EEENSV_INS5_IJNSA_ILi8EEESI_EEENS5_IJSI_SC_EEEEEEEvNS4_8identityENS4_23SM90_TMA_LOAD_MULTICASTES1C_vS1D_EENS_8epilogue10collective6detail29Sm90TmaWarpSpecializedAdapterINS1H_15DefaultEpilogueISK_SL_SL_NS1G_6thread17LinearCombinationISK_Li1EffLNS1L_9ScaleType4KindE0ELNS_15FloatRoundStyleE2ESK_EENS1_15EpilogueDefaultEEEEEvvEEEEvNT_6ParamsE)
        /*0020*/ 	.word	0x00001100
.L_19:


//--------------------- .nv.compat                --------------------------
	.section	.nv.compat,"",@"SHT_CUDA_COMPAT_INFO"
	.align	4
        /*0000*/ 	.byte	0x02, 0x09, 0x01, 0x00, 0x02, 0x02, 0x04, 0x00, 0x02, 0x05, 0x05, 0x00, 0x03, 0x07, 0x01, 0x01
        /*0010*/ 	.byte	0x02, 0x03, 0x01, 0x00, 0x02, 0x06, 0x01, 0x00, 0x04, 0x0b, 0x08, 0x00, 0x00, 0x00, 0x00, 0x00
        /*0020*/ 	.byte	0x00, 0x00, 0x00, 0x00


//--------------------- .nv.info._ZN7cutlass13device_kernelINS_4gemm6kernel13GemmUniversalIN4cute5tupleIJiiiiEEENS1_10collective13CollectiveMmaINS1_34MainloopSm90TmaGmmaWarpSpecializedILi5ENS5_IJNS4_1CILi2EEENSA_ILi1EEESC_EEENS1_35KernelTmaWarpSpecializedCooperativeEEENS5_IJNSA_ILi192EEENSA_ILi512EEENSA_ILi32EEEEEENS_6half_tENS5_IJlSC_lEEESK_SL_NS4_8TiledMMAINS4_8MMA_AtomIJNS4_4SM904GMMA26MMA_64x256x16_F32F16F16_SSILNSP_5MajorE0ELSR_0ELNSP_7ScaleInE1ELSS_1EEEEEENS4_6LayoutISD_NS5_IJSC_NSA_ILi0EEESW_EEEEENS5_IJNS4_10UnderscoreESZ_SZ_EEEEENS4_13SM90_TMA_LOADENS4_14ComposedLayoutINS4_7SwizzleILi2ELi4ELi3EEENS4_18smem_ptr_flag_bitsILi16EEENSV_INS5_IJNSA_ILi8EEESI_EEENS5_IJSI_SC_EEEEEEEvNS4_8identityENS4_23SM90_TMA_LOAD_MULTICASTES1C_vS1D_EENS_8epilogue10collective6detail29Sm90TmaWarpSpecializedAdapterINS1H_15DefaultEpilogueISK_SL_SL_NS1G_6thread17LinearCombinationISK_Li1EffLNS1L_9ScaleType4KindE0ELNS_15FloatRoundStyleE2ESK_EENS1_15EpilogueDefaultEEEEEvvEEEEvNT_6ParamsE --------------------------
	.section	.nv.info._ZN7cutlass13device_kernelINS_4gemm6kernel13GemmUniversalIN4cute5tupleIJiiiiEEENS1_10collective13CollectiveMmaINS1_34MainloopSm90TmaGmmaWarpSpecializedILi5ENS5_IJNS4_1CILi2EEENSA_ILi1EEESC_EEENS1_35KernelTmaWarpSpecializedCooperativeEEENS5_IJNSA_ILi192EEENSA_ILi512EEENSA_ILi32EEEEEENS_6half_tENS5_IJlSC_lEEESK_SL_NS4_8TiledMMAINS4_8MMA_AtomIJNS4_4SM904GMMA26MMA_64x256x16_F32F16F16_SSILNSP_5MajorE0ELSR_0ELNSP_7ScaleInE1ELSS_1EEEEEENS4_6LayoutISD_NS5_IJSC_NSA_ILi0EEESW_EEEEENS5_IJNS4_10UnderscoreESZ_SZ_EEEEENS4_13SM90_TMA_LOADENS4_14ComposedLayoutINS4_7SwizzleILi2ELi4ELi3EEENS4_18smem_ptr_flag_bitsILi16EEENSV_INS5_IJNSA_ILi8EEESI_EEENS5_IJSI_SC_EEEEEEEvNS4_8identityENS4_23SM90_TMA_LOAD_MULTICASTES1C_vS1D_EENS_8epilogue10collective6detail29Sm90TmaWarpSpecializedAdapterINS1H_15DefaultEpilogueISK_SL_SL_NS1G_6thread17LinearCombinationISK_Li1EffLNS1L_9ScaleType4KindE0ELNS_15FloatRoundStyleE2ESK_EENS1_15EpilogueDefaultEEEEEvvEEEEvNT_6ParamsE,"",@"SHT_CUDA_INFO"
	.sectionflags	@""
	.align	4


	//----- nvinfo : EIATTR_CUDA_API_VERSION
	.align		4
        /*0000*/ 	.byte	0x04, 0x37
        /*0002*/ 	.short	(.L_21 - .L_20)
.L_20:
        /*0004*/ 	.word	0x00000082


	//----- nvinfo : EIATTR_KPARAM_INFO
	.align		4
.L_21:
        /*0008*/ 	.byte	0x04, 0x17
        /*000a*/ 	.short	(.L_23 - .L_22)
.L_22:
        /*000c*/ 	.word	0x00000000
        /*0010*/ 	.short	0x0000
        /*0012*/ 	.short	0x0070
        /*0014*/ 	.byte	0x00, 0xf0, 0x01, 0x10


	//----- nvinfo : EIATTR_SPARSE_MMA_MASK
	.align		4
.L_23:
        /*0018*/ 	.byte	0x03, 0x50
        /*001a*/ 	.short	0x0000


	//----- nvinfo : EIATTR_MAXREG_COUNT
	.align		4
        /*001c*/ 	.byte	0x03, 0x1b
        /*001e*/ 	.short	0x00a8


	//----- nvinfo : EIATTR_NUM_BARRIERS
	.align		4
        /*0020*/ 	.byte	0x02, 0x4c
        /*0022*/ 	.byte	0x01
	.zero		1


	//----- nvinfo : EIATTR_EXTERNS
	.align		4
        /*0024*/ 	.byte	0x04, 0x0f
        /*0026*/ 	.short	(.L_25 - .L_24)


	//   ....[0]....
	.align		4
.L_24:
        /*0028*/ 	.word	index@(__assertfail)


	//----- nvinfo : EIATTR_ANNOTATIONS
	.align		4
.L_25:
        /*002c*/ 	.byte	0x04, 0x55
        /*002e*/ 	.short	(.L_27 - .L_26)


	//   ....[0]....
.L_26:
        /*0030*/ 	.word	0x00000001
        /*0034*/ 	.byte	0xe0, 0x07, 0x00, 0x00, 0x01, 0x00, 0x00, 0x00, 0x40, 0x09, 0x00, 0x00, 0x01, 0x00, 0x00, 0x00
        /* <DEDUP_REMOVED lines=1521> */
        /*5f54*/ 	.byte	0xc0, 0x25, 0x03, 0x00, 0x01, 0x00, 0x00, 0x00, 0xd0, 0x2b, 0x03, 0x00


	//----- nvinfo : EIATTR_MERCURY_ISA_VERSION
	.align		4
.L_27:
        /*5f60*/ 	.byte	0x03, 0x5f
        /*5f62*/ 	.short	0x0101


	//----- nvinfo : EIATTR_INT_WARP_WIDE_INSTR_OFFSETS
	.align		4
        /*5f64*/ 	.byte	0x04, 0x31
        /*5f66*/ 	.short	(.L_29 - .L_28)


	//   ....[0]....
.L_28:
        /*5f68*/ 	.word	0x000004c0


	//   ....[1]....
        /*5f6c*/ 	.word	0x000004d0


	//   ....[2]....
        /*5f70*/ 	.word	0x000006b0


	//----- nvinfo : EIATTR_COOP_GROUP_MASK_REGIDS
	.align		4
.L_29:
        /*5f74*/ 	.byte	0x04, 0x29
        /*5f76*/ 	.short	(.L_31 - .L_30)


	//   ....[0]....
.L_30:
        /*5f78*/ 	.word	0xffffffff


	//   ....[1]....
        /*5f7c*/ 	.word	0xffffffff


	//   ....[2]....
        /*5f80*/ 	.word	0xffffffff


	//   ....[3]....
        /*5f84*/ 	.word	0xffffffff


	//   ....[4]....
        /*5f88*/ 	.word	0xffffffff


	//   ....[5]....
        /*5f8c*/ 	.word	0xffffffff


	//----- nvinfo : EIATTR_COOP_GROUP_INSTR_OFFSETS
	.align		4
.L_31:
        /*5f90*/ 	.byte	0x04, 0x28
        /*5f92*/ 	.short	(.L_33 - .L_32)


	//   ....[0]....
.L_32:
        /*5f94*/ 	.word	0x00000070


	//   ....[1]....
        /*5f98*/ 	.word	0x00000080


	//   ....[2]....
        /*5f9c*/ 	.word	0x00000140


	//   ....[3]....
        /*5fa0*/ 	.word	0x00000300


	//   ....[4]....
        /*5fa4*/ 	.word	0x00000830


	//   ....[5]....
        /*5fa8*/ 	.word	0x000012e0


	//----- nvinfo : EIATTR_REG_RECONFIG
	.align		4
.L_33:
        /*5fac*/ 	.byte	0x01, 0x54
	.zero		2


	//----- nvinfo : EIATTR_SYSCALL_OFFSETS
	.align		4
        /*5fb0*/ 	.byte	0x04, 0x46
        /*5fb2*/ 	.short	(.L_35 - .L_34)


	//   ....[0]....
.L_34:
        /*5fb4*/ 	.word	0x00001490


	//----- nvinfo : EIATTR_MBARRIER_INSTR_OFFSETS
	.align		4
.L_35:
        /*5fb8*/ 	.byte	0x04, 0x39
        /*5fba*/ 	.short	(.L_37 - .L_36)


	//   ....[0]....
.L_36:
        /*5fbc*/ 	.word	0x00000240
        /*5fc0*/ 	.word	0x000000ff
        /*5fc4*/ 	.word	0x00000000
        /*5fc8*/ 	.short	0x0100
        /*5fca*/ 	.byte	0x08
	.zero		1


	//   ....[1]....
        /*5fcc*/ 	.word	0x00000250
        /*5fd0*/ 	.word	0x000000ff
        /*5fd4*/ 	.word	0x00000028
        /*5fd8*/ 	.short	0x0100
        /*5fda*/ 	.byte	0x08
	.zero		1


	//   ....[2]....
        /*5fdc*/ 	.word	0x00000260
        /*5fe0*/ 	.word	0x000000ff
        /*5fe4*/ 	.word	0x00000008
        /*5fe8*/ 	.short	0x0100
        /*5fea*/ 	.byte	0x08
	.zero		1


	//   ....[3]....
        /*5fec*/ 	.word	0x00000270
        /*5ff0*/ 	.word	0x000000ff
        /*5ff4*/ 	.word	0x00000030
        /*5ff8*/ 	.short	0x0100
        /*5ffa*/ 	.byte	0x08
	.zero		1


	//   ....[4]....
        /*5ffc*/ 	.word	0x00000280
        /*6000*/ 	.word	0x000000ff
        /*6004*/ 	.word	0x00000010
        /*6008*/ 	.short	0x0100
        /*600a*/ 	.byte	0x08
	.zero		1


	//   ....[5]....
        /*600c*/ 	.word	0x00000290
        /*6010*/ 	.word	0x000000ff
        /*6014*/ 	.word	0x00000038
        /*6018*/ 	.short	0x0100
        /*601a*/ 	.byte	0x08
	.zero		1


	//   ....[6]....
        /*601c*/ 	.word	0x000002a0
        /*6020*/ 	.word	0x000000ff
        /*6024*/ 	.word	0x00000018
        /*6028*/ 	.short	0x0100
        /*602a*/ 	.byte	0x08
	.zero		1


	//   ....[7]....
        /*602c*/ 	.word	0x000002b0
        /*6030*/ 	.word	0x000000ff
        /*6034*/ 	.word	0x00000040
        /*6038*/ 	.short	0x0100
        /*603a*/ 	.byte	0x08
	.zero		1


	//   ....[8]....
        /*603c*/ 	.word	0x000002c0
        /*6040*/ 	.word	0x000000ff
        /*6044*/ 	.word	0x00000020
        /*6048*/ 	.short	0x0100
        /*604a*/ 	.byte	0x08
	.zero		1


	//   ....[9]....
        /*604c*/ 	.word	0x000002d0
        /*6050*/ 	.word	0x000000ff
        /*6054*/ 	.word	0x00000048
        /*6058*/ 	.short	0x0100
        /*605a*/ 	.byte	0x08
	.zero		1


	//   ....[10]....
        /*605c*/ 	.word	0x00000730
        /*6060*/ 	.word	0x000000ff
        /*6064*/ 	.word	0x00000060
        /*6068*/ 	.short	0x0100
        /*606a*/ 	.byte	0x06
	.zero		1


	//   ....[11]....
        /*606c*/ 	.word	0x000007c0
        /*6070*/ 	.word	0x000000ff
        /*6074*/ 	.word	0x00000068
        /*6078*/ 	.short	0x0100
        /*607a*/ 	.byte	0x06
	.zero		1


	//   ....[12]....
        /*607c*/ 	.word	0x00001530
        /*6080*/ 	.word	0x00000003
        /*6084*/ 	.word	0x00000000
        /*6088*/ 	.short	0x010a
        /*608a*/ 	.byte	0x3f
	.zero		1


	//   ....[13]....
        /*608c*/ 	.word	0x00001570
        /*6090*/ 	.word	0x00000003
        /*6094*/ 	.word	0x00000000
        /*6098*/ 	.short	0x010a
        /*609a*/ 	.byte	0x3f
	.zero		1


	//   ....[14]....
        /*609c*/ 	.word	0x000068f0
        /*60a0*/ 	.word	0x000000ff
        /*60a4*/ 	.word	0x00000000
        /*60a8*/ 	.short	0x010a
        /*60aa*/ 	.byte	0x07
	.zero		1


	//   ....[15]....
        /*60ac*/ 	.word	0x00006930
        /*60b0*/ 	.word	0x000000ff
        /*60b4*/ 	.word	0x00000000
        /*60b8*/ 	.short	0x010a
        /*60ba*/ 	.byte	0x07
	.zero		1


	//   ....[16]....
        /*60bc*/ 	.word	0x0000d7d0
        /*60c0*/ 	.word	0x00000005
        /*60c4*/ 	.word	0x00000000
        /*60c8*/ 	.short	0x0101
        /*60ca*/ 	.byte	0x3f
	.zero		1


	//   ....[17]....
        /*60cc*/ 	.word	0x0000d9a0
        /*60d0*/ 	.word	0x00000000
        /*60d4*/ 	.word	0x00000000
        /*60d8*/ 	.short	0x0101
        /*60da*/ 	.byte	0x3f
	.zero		1


	//   ....[18]....
        /*60dc*/ 	.word	0x00032140
        /*60e0*/ 	.word	0x0000000f
        /*60e4*/ 	.word	0x00000028
        /*60e8*/ 	.short	0x010a
        /*60ea*/ 	.byte	0x3f
	.zero		1


	//   ....[19]....
        /*60ec*/ 	.word	0x000324d0
        /*60f0*/ 	.word	0x00000002
        /*60f4*/ 	.word	0x00000068
        /*60f8*/ 	.short	0x0101
        /*60fa*/ 	.byte	0x3f
	.zero		1


	//   ....[20]....
        /*60fc*/ 	.word	0x00032c80
        /*6100*/ 	.word	0x00000005
        /*6104*/ 	.word	0x00000000
        /*6108*/ 	.short	0x010a
        /*610a*/ 	.byte	0x3f
	.zero		1


	//   ....[21]....
        /*610c*/ 	.word	0x00032d10
        /*6110*/ 	.word	0x00000007
        /*6114*/ 	.word	0x00000000
        /*6118*/ 	.short	0x010a
        /*611a*/ 	.byte	0x3f
	.zero		1


	//   ....[22]....
        /*611c*/ 	.word	0x00032da0
        /*6120*/ 	.word	0x00000007
        /*6124*/ 	.word	0x00000000
        /*6128*/ 	.short	0x010a
        /*612a*/ 	.byte	0x3f
	.zero		1


	//   ....[23]....
        /*612c*/ 	.word	0x00032e30
        /*6130*/ 	.word	0x00000007
        /*6134*/ 	.word	0x00000000
        /*6138*/ 	.short	0x010a
        /*613a*/ 	.byte	0x3f
	.zero		1


	//   ....[24]....
        /*613c*/ 	.word	0x00032ec0
        /*6140*/ 	.word	0x00000003
        /*6144*/ 	.word	0x00000000
        /*6148*/ 	.short	0x010a
        /*614a*/ 	.byte	0x3f
	.zero		1


	//   ....[25]....
        /*614c*/ 	.word	0x00032f20
        /*6150*/ 	.word	0x00000003
        /*6154*/ 	.word	0x00000000
        /*6158*/ 	.short	0x010a
        /*615a*/ 	.byte	0x3f
	.zero		1


	//   ....[26]....
        /*615c*/ 	.word	0x00032f80
        /*6160*/ 	.word	0x00000007
        /*6164*/ 	.word	0x00000000
        /*6168*/ 	.short	0x010a
        /*616a*/ 	.byte	0x3f
	.zero		1


	//   ....[27]....
        /*616c*/ 	.word	0x00033050
        /*6170*/ 	.word	0x0000000f
        /*6174*/ 	.word	0x00000028
        /*6178*/ 	.short	0x010a
        /*617a*/ 	.byte	0x3f
	.zero		1


	//   ....[28]....
        /*617c*/ 	.word	0x00033120
        /*6180*/ 	.word	0x00000005
        /*6184*/ 	.word	0x00000000
        /*6188*/ 	.short	0x010a
        /*618a*/ 	.byte	0x3f
	.zero		1


	//   ....[29]....
        /*618c*/ 	.word	0x00033170
        /*6190*/ 	.word	0x00000007
        /*6194*/ 	.word	0x00000000
        /*6198*/ 	.short	0x010a
        /*619a*/ 	.byte	0x3f
	.zero		1


	//   ....[30]....
        /*619c*/ 	.word	0x000331c0
        /*61a0*/ 	.word	0x00000007
        /*61a4*/ 	.word	0x00000000
        /*61a8*/ 	.short	0x010a
        /*61aa*/ 	.byte	0x3f
	.zero		1


	//   ....[31]....
        /*61ac*/ 	.word	0x00033210
        /*61b0*/ 	.word	0x00000007
        /*61b4*/ 	.word	0x00000000
        /*61b8*/ 	.short	0x010a
        /*61ba*/ 	.byte	0x3f
	.zero		1


	//----- nvinfo : EIATTR_NUM_MBARRIERS
	.align		4
.L_37:
        /*61bc*/ 	.byte	0x03, 0x38
        /*61be*/ 	.short	0x000c


	//----- nvinfo : EIATTR_EXIT_INSTR_OFFSETS
	.align		4
        /*61c0*/ 	.byte	0x04, 0x1c
        /*61c2*/ 	.short	(.L_39 - .L_38)


	//   ....[0]....
.L_38:
        /*61c4*/ 	.word	0x000009d0


	//   ....[1]....
        /*61c8*/ 	.word	0x00001200


	//   ....[2]....
        /*61cc*/ 	.word	0x00031810


	//   ....[3]....
        /*61d0*/ 	.word	0x00031dc0


	//   ....[4]....
        /*61d4*/ 	.word	0x00032f10


	//----- nvinfo : EIATTR_MAX_THREADS
	.align		4
.L_39:
        /*61d8*/ 	.byte	0x04, 0x05
        /*61da*/ 	.short	(.L_41 - .L_40)
.L_40:
        /*61dc*/ 	.word	0x00000180
        /*61e0*/ 	.word	0x00000001
        /*61e4*/ 	.word	0x00000001


	//----- nvinfo : EIATTR_CRS_STACK_SIZE
	.align		4
.L_41:
        /*61e8*/ 	.byte	0x04, 0x1e
        /*61ea*/ 	.short	(.L_43 - .L_42)
.L_42:
        /*61ec*/ 	.word	0x00000000


	//----- nvinfo : EIATTR_CBANK_PARAM_SIZE
	.align		4
.L_43:
        /*61f0*/ 	.byte	0x03, 0x19
        /*61f2*/ 	.short	0x0470


	//----- nvinfo : EIATTR_PARAM_CBANK
	.align		4
        /*61f4*/ 	.byte	0x04, 0x0a
        /*61f6*/ 	.short	(.L_45 - .L_44)
	.align		4
.L_44:
        /*61f8*/ 	.word	index@(.nv.constant0._ZN7cutlass13device_kernelINS_4gemm6kernel13GemmUniversalIN4cute5tupleIJiiiiEEENS1_10collective13CollectiveMmaINS1_34MainloopSm90TmaGmmaWarpSpecializedILi5ENS5_IJNS4_1CILi2EEENSA_ILi1EEESC_EEENS1_35KernelTmaWarpSpecializedCooperativeEEENS5_IJNSA_ILi192EEENSA_ILi512EEENSA_ILi32EEEEEENS_6half_tENS5_IJlSC_lEEESK_SL_NS4_8TiledMMAINS4_8MMA_AtomIJNS4_4SM904GMMA26MMA_64x256x16_F32F16F16_SSILNSP_5MajorE0ELSR_0ELNSP_7ScaleInE1ELSS_1EEEEEENS4_6LayoutISD_NS5_IJSC_NSA_ILi0EEESW_EEEEENS5_IJNS4_10UnderscoreESZ_SZ_EEEEENS4_13SM90_TMA_LOADENS4_14ComposedLayoutINS4_7SwizzleILi2ELi4ELi3EEENS4_18smem_ptr_flag_bitsILi16EEENSV_INS5_IJNSA_ILi8EEESI_EEENS5_IJSI_SC_EEEEEEEvNS4_8identityENS4_23SM90_TMA_LOAD_MULTICASTES1C_vS1D_EENS_8epilogue10collective6detail29Sm90TmaWarpSpecializedAdapterINS1H_15DefaultEpilogueISK_SL_SL_NS1G_6thread17LinearCombinationISK_Li1EffLNS1L_9ScaleType4KindE0ELNS_15FloatRoundStyleE2ESK_EENS1_15EpilogueDefaultEEEEEvvEEEEvNT_6ParamsE)
        /*61fc*/ 	.short	0x0210
        /*61fe*/ 	.short	0x0470


	//----- nvinfo : EIATTR_SW_WAR
	.align		4
.L_45:
        /*6200*/ 	.byte	0x04, 0x36
        /*6202*/ 	.short	(.L_47 - .L_46)
.L_46:
        /*6204*/ 	.word	0x00000008
.L_47:


//--------------------- .nv.callgraph             --------------------------
	.section	.nv.callgraph,"",@"SHT_CUDA_CALLGRAPH"
	.align	4
	.sectionentsize	8
	.align		4
        /*0000*/ 	.word	0x00000000
	.align		4
        /*0004*/ 	.word	0xffffffff
	.align		4
        /*0008*/ 	.word	index@(_ZN7cutlass13device_kernelINS_4gemm6kernel13GemmUniversalIN4cute5tupleIJiiiiEEENS1_10collective13CollectiveMmaINS1_34MainloopSm90TmaGmmaWarpSpecializedILi5ENS5_IJNS4_1CILi2EEENSA_ILi1EEESC_EEENS1_35KernelTmaWarpSpecializedCooperativeEEENS5_IJNSA_ILi192EEENSA_ILi512EEENSA_ILi32EEEEEENS_6half_tENS5_IJlSC_lEEESK_SL_NS4_8TiledMMAINS4_8MMA_AtomIJNS4_4SM904GMMA26MMA_64x256x16_F32F16F16_SSILNSP_5MajorE0ELSR_0ELNSP_7ScaleInE1ELSS_1EEEEEENS4_6LayoutISD_NS5_IJSC_NSA_ILi0EEESW_EEEEENS5_IJNS4_10UnderscoreESZ_SZ_EEEEENS4_13SM90_TMA_LOADENS4_14ComposedLayoutINS4_7SwizzleILi2ELi4ELi3EEENS4_18smem_ptr_flag_bitsILi16EEENSV_INS5_IJNSA_ILi8EEESI_EEENS5_IJSI_SC_EEEEEEEvNS4_8identityENS4_23SM90_TMA_LOAD_MULTICASTES1C_vS1D_EENS_8epilogue10collective6detail29Sm90TmaWarpSpecializedAdapterINS1H_15DefaultEpilogueISK_SL_SL_NS1G_6thread17LinearCombinationISK_Li1EffLNS1L_9ScaleType4KindE0ELNS_15FloatRoundStyleE2ESK_EENS1_15EpilogueDefaultEEEEEvvEEEEvNT_6ParamsE)
	.align		4
        /*000c*/ 	.word	index@(__assertfail)
	.align		4
        /*0010*/ 	.word	0x00000000
	.align		4
        /*0014*/ 	.word	0xfffffffe
	.align		4
        /*0018*/ 	.word	0x00000000
	.align		4
        /*001c*/ 	.word	0xfffffffd
	.align		4
        /*0020*/ 	.word	0x00000000
	.align		4
        /*0024*/ 	.word	0xfffffffc


//--------------------- .nv.constant4             --------------------------
	.section	.nv.constant4,"a",@progbits
	.align	8
	.align		8
.nv.constant4:
        /*0000*/ 	.dword	__assertfail
	.align		8
        /*0008*/ 	.dword	__unnamed_1
	.align		8
        /*0010*/ 	.dword	_ZN39_INTERNAL_f5cfcdb2_4_k_cu_2e0fcdf5_77314cuda3std3__45__cpo5beginE
	.align		8
        /*0018*/ 	.dword	_ZN39_INTERNAL_f5cfcdb2_4_k_cu_2e0fcdf5_77314cuda3std3__45__cpo3endE
	.align		8
        /*0020*/ 	.dword	_ZN39_INTERNAL_f5cfcdb2_4_k_cu_2e0fcdf5_77314cuda3std3__45__cpo6cbeginE
	.align		8
        /*0028*/ 	.dword	_ZN39_INTERNAL_f5cfcdb2_4_k_cu_2e0fcdf5_77314cuda3std3__45__cpo4cendE
	.align		8
        /*0030*/ 	.dword	_ZN39_INTERNAL_f5cfcdb2_4_k_cu_2e0fcdf5_77314cuda3std3__441_GLOBAL__N__f5cfcdb2_4_k_cu_2e0fcdf5_77316ignoreE
	.align		8
        /*0038*/ 	.dword	_ZN39_INTERNAL_f5cfcdb2_4_k_cu_2e0fcdf5_77314cuda3std3__419piecewise_constructE
	.align		8
        /*0040*/ 	.dword	_ZN39_INTERNAL_f5cfcdb2_4_k_cu_2e0fcdf5_77314cuda3std3__48in_placeE
	.align		8
        /*0048*/ 	.dword	_ZN39_INTERNAL_f5cfcdb2_4_k_cu_2e0fcdf5_77314cuda3std6ranges3__45__cpo4swapE
	.align		8
        /*0050*/ 	.dword	_ZN39_INTERNAL_f5cfcdb2_4_k_cu_2e0fcdf5_77314cuda3std6ranges3__45__cpo9iter_moveE
	.align		8
        /*0058*/ 	.dword	_ZN39_INTERNAL_f5cfcdb2_4_k_cu_2e0fcdf5_77314cute7productE
	.align		8
        /*0060*/ 	.dword	_ZN39_INTERNAL_f5cfcdb2_4_k_cu_2e0fcdf5_77314cute1_E
	.align		8
        /*0068*/ 	.dword	$str$22
	.align		8
        /*0070*/ 	.dword	$str$23


//--------------------- .text._ZN7cutlass13device_kernelINS_4gemm6kernel13GemmUniversalIN4cute5tupleIJiiiiEEENS1_10collective13CollectiveMmaINS1_34MainloopSm90TmaGmmaWarpSpecializedILi5ENS5_IJNS4_1CILi2EEENSA_ILi1EEESC_EEENS1_35KernelTmaWarpSpecializedCooperativeEEENS5_IJNSA_ILi192EEENSA_ILi512EEENSA_ILi32EEEEEENS_6half_tENS5_IJlSC_lEEESK_SL_NS4_8TiledMMAINS4_8MMA_AtomIJNS4_4SM904GMMA26MMA_64x256x16_F32F16F16_SSILNSP_5MajorE0ELSR_0ELNSP_7ScaleInE1ELSS_1EEEEEENS4_6LayoutISD_NS5_IJSC_NSA_ILi0EEESW_EEEEENS5_IJNS4_10UnderscoreESZ_SZ_EEEEENS4_13SM90_TMA_LOADENS4_14ComposedLayoutINS4_7SwizzleILi2ELi4ELi3EEENS4_18smem_ptr_flag_bitsILi16EEENSV_INS5_IJNSA_ILi8EEESI_EEENS5_IJSI_SC_EEEEEEEvNS4_8identityENS4_23SM90_TMA_LOAD_MULTICASTES1C_vS1D_EENS_8epilogue10collective6detail29Sm90TmaWarpSpecializedAdapterINS1H_15DefaultEpilogueISK_SL_SL_NS1G_6thread17LinearCombinationISK_Li1EffLNS1L_9ScaleType4KindE0ELNS_15FloatRoundStyleE2ESK_EENS1_15EpilogueDefaultEEEEEvvEEEEvNT_6ParamsE --------------------------
	.section	.text._ZN7cutlass13device_kernelINS_4gemm6kernel13GemmUniversalIN4cute5tupleIJiiiiEEENS1_10collective13CollectiveMmaINS1_34MainloopSm90TmaGmmaWarpSpecializedILi5ENS5_IJNS4_1CILi2EEENSA_ILi1EEESC_EEENS1_35KernelTmaWarpSpecializedCooperativeEEENS5_IJNSA_ILi192EEENSA_ILi512EEENSA_ILi32EEEEEENS_6half_tENS5_IJlSC_lEEESK_SL_NS4_8TiledMMAINS4_8MMA_AtomIJNS4_4SM904GMMA26MMA_64x256x16_F32F16F16_SSILNSP_5MajorE0ELSR_0ELNSP_7ScaleInE1ELSS_1EEEEEENS4_6LayoutISD_NS5_IJSC_NSA_ILi0EEESW_EEEEENS5_IJNS4_10UnderscoreESZ_SZ_EEEEENS4_13SM90_TMA_LOADENS4_14ComposedLayoutINS4_7SwizzleILi2ELi4ELi3EEENS4_18smem_ptr_flag_bitsILi16EEENSV_INS5_IJNSA_ILi8EEESI_EEENS5_IJSI_SC_EEEEEEEvNS4_8identityENS4_23SM90_TMA_LOAD_MULTICASTES1C_vS1D_EENS_8epilogue10collective6detail29Sm90TmaWarpSpecializedAdapterINS1H_15DefaultEpilogueISK_SL_SL_NS1G_6thread17LinearCombinationISK_Li1EffLNS1L_9ScaleType4KindE0ELNS_15FloatRoundStyleE2ESK_EENS1_15EpilogueDefaultEEEEEvvEEEEvNT_6ParamsE,"ax",@progbits
	.align	128
.text._ZN7cutlass13device_kernelINS_4gemm6kernel13GemmUniversalIN4cute5tupleIJiiiiEEENS1_10collective13CollectiveMmaINS1_34MainloopSm90TmaGmmaWarpSpecializedILi5ENS5_IJNS4_1CILi2EEENSA_ILi1EEESC_EEENS1_35KernelTmaWarpSpecializedCooperativeEEENS5_IJNSA_ILi192EEENSA_ILi512EEENSA_ILi32EEEEEENS_6half_tENS5_IJlSC_lEEESK_SL_NS4_8TiledMMAINS4_8MMA_AtomIJNS4_4SM904GMMA26MMA_64x256x16_F32F16F16_SSILNSP_5MajorE0ELSR_0ELNSP_7ScaleInE1ELSS_1EEEEEENS4_6LayoutISD_NS5_IJSC_NSA_ILi0EEESW_EEEEENS5_IJNS4_10UnderscoreESZ_SZ_EEEEENS4_13SM90_TMA_LOADENS4_14ComposedLayoutINS4_7SwizzleILi2ELi4ELi3EEENS4_18smem_ptr_flag_bitsILi16EEENSV_INS5_IJNSA_ILi8EEESI_EEENS5_IJSI_SC_EEEEEEEvNS4_8identityENS4_23SM90_TMA_LOAD_MULTICASTES1C_vS1D_EENS_8epilogue10collective6detail29Sm90TmaWarpSpecializedAdapterINS1H_15DefaultEpilogueISK_SL_SL_NS1G_6thread17LinearCombinationISK_Li1EffLNS1L_9ScaleType4KindE0ELNS_15FloatRoundStyleE2ESK_EENS1_15EpilogueDefaultEEEEEvvEEEEvNT_6ParamsE:
        .type           _ZN7cutlass13device_kernelINS_4gemm6kernel13GemmUniversalIN4cute5tupleIJiiiiEEENS1_10collective13CollectiveMmaINS1_34MainloopSm90TmaGmmaWarpSpecializedILi5ENS5_IJNS4_1CILi2EEENSA_ILi1EEESC_EEENS1_35KernelTmaWarpSpecializedCooperativeEEENS5_IJNSA_ILi192EEENSA_ILi512EEENSA_ILi32EEEEEENS_6half_tENS5_IJlSC_lEEESK_SL_NS4_8TiledMMAINS4_8MMA_AtomIJNS4_4SM904GMMA26MMA_64x256x16_F32F16F16_SSILNSP_5MajorE0ELSR_0ELNSP_7ScaleInE1ELSS_1EEEEEENS4_6LayoutISD_NS5_IJSC_NSA_ILi0EEESW_EEEEENS5_IJNS4_10UnderscoreESZ_SZ_EEEEENS4_13SM90_TMA_LOADENS4_14ComposedLayoutINS4_7SwizzleILi2ELi4ELi3EEENS4_18smem_ptr_flag_bitsILi16EEENSV_INS5_IJNSA_ILi8EEESI_EEENS5_IJSI_SC_EEEEEEEvNS4_8identityENS4_23SM90_TMA_LOAD_MULTICASTES1C_vS1D_EENS_8epilogue10collective6detail29Sm90TmaWarpSpecializedAdapterINS1H_15DefaultEpilogueISK_SL_SL_NS1G_6thread17LinearCombinationISK_Li1EffLNS1L_9ScaleType4KindE0ELNS_15FloatRoundStyleE2ESK_EENS1_15EpilogueDefaultEEEEEvvEEEEvNT_6ParamsE,@function
        .size           _ZN7cutlass13device_kernelINS_4gemm6kernel13GemmUniversalIN4cute5tupleIJiiiiEEENS1_10collective13CollectiveMmaINS1_34MainloopSm90TmaGmmaWarpSpecializedILi5ENS5_IJNS4_1CILi2EEENSA_ILi1EEESC_EEENS1_35KernelTmaWarpSpecializedCooperativeEEENS5_IJNSA_ILi192EEENSA_ILi512EEENSA_ILi32EEEEEENS_6half_tENS5_IJlSC_lEEESK_SL_NS4_8TiledMMAINS4_8MMA_AtomIJNS4_4SM904GMMA26MMA_64x256x16_F32F16F16_SSILNSP_5MajorE0ELSR_0ELNSP_7ScaleInE1ELSS_1EEEEEENS4_6LayoutISD_NS5_IJSC_NSA_ILi0EEESW_EEEEENS5_IJNS4_10UnderscoreESZ_SZ_EEEEENS4_13SM90_TMA_LOADENS4_14ComposedLayoutINS4_7SwizzleILi2ELi4ELi3EEENS4_18smem_ptr_flag_bitsILi16EEENSV_INS5_IJNSA_ILi8EEESI_EEENS5_IJSI_SC_EEEEEEEvNS4_8identityENS4_23SM90_TMA_LOAD_MULTICASTES1C_vS1D_EENS_8epilogue10collective6detail29Sm90TmaWarpSpecializedAdapterINS1H_15DefaultEpilogueISK_SL_SL_NS1G_6thread17LinearCombinationISK_Li1EffLNS1L_9ScaleType4KindE0ELNS_15FloatRoundStyleE2ESK_EENS1_15EpilogueDefaultEEEEEvvEEEEvNT_6ParamsE,(.L_x_1093 - _ZN7cutlass13device_kernelINS_4gemm6kernel13GemmUniversalIN4cute5tupleIJiiiiEEENS1_10collective13CollectiveMmaINS1_34MainloopSm90TmaGmmaWarpSpecializedILi5ENS5_IJNS4_1CILi2EEENSA_ILi1EEESC_EEENS1_35KernelTmaWarpSpecializedCooperativeEEENS5_IJNSA_ILi192EEENSA_ILi512EEENSA_ILi32EEEEEENS_6half_tENS5_IJlSC_lEEESK_SL_NS4_8TiledMMAINS4_8MMA_AtomIJNS4_4SM904GMMA26MMA_64x256x16_F32F16F16_SSILNSP_5MajorE0ELSR_0ELNSP_7ScaleInE1ELSS_1EEEEEENS4_6LayoutISD_NS5_IJSC_NSA_ILi0EEESW_EEEEENS5_IJNS4_10UnderscoreESZ_SZ_EEEEENS4_13SM90_TMA_LOADENS4_14ComposedLayoutINS4_7SwizzleILi2ELi4ELi3EEENS4_18smem_ptr_flag_bitsILi16EEENSV_INS5_IJNSA_ILi8EEESI_EEENS5_IJSI_SC_EEEEEEEvNS4_8identityENS4_23SM90_TMA_LOAD_MULTICASTES1C_vS1D_EENS_8epilogue10collective6detail29Sm90TmaWarpSpecializedAdapterINS1H_15DefaultEpilogueISK_SL_SL_NS1G_6thread17LinearCombinationISK_Li1EffLNS1L_9ScaleType4KindE0ELNS_15FloatRoundStyleE2ESK_EENS1_15EpilogueDefaultEEEEEvvEEEEvNT_6ParamsE)
        .other          _ZN7cutlass13device_kernelINS_4gemm6kernel13GemmUniversalIN4cute5tupleIJiiiiEEENS1_10collective13CollectiveMmaINS1_34MainloopSm90TmaGmmaWarpSpecializedILi5ENS5_IJNS4_1CILi2EEENSA_ILi1EEESC_EEENS1_35KernelTmaWarpSpecializedCooperativeEEENS5_IJNSA_ILi192EEENSA_ILi512EEENSA_ILi32EEEEEENS_6half_tENS5_IJlSC_lEEESK_SL_NS4_8TiledMMAINS4_8MMA_AtomIJNS4_4SM904GMMA26MMA_64x256x16_F32F16F16_SSILNSP_5MajorE0ELSR_0ELNSP_7ScaleInE1ELSS_1EEEEEENS4_6LayoutISD_NS5_IJSC_NSA_ILi0EEESW_EEEEENS5_IJNS4_10UnderscoreESZ_SZ_EEEEENS4_13SM90_TMA_LOADENS4_14ComposedLayoutINS4_7SwizzleILi2ELi4ELi3EEENS4_18smem_ptr_flag_bitsILi16EEENSV_INS5_IJNSA_ILi8EEESI_EEENS5_IJSI_SC_EEEEEEEvNS4_8identityENS4_23SM90_TMA_LOAD_MULTICASTES1C_vS1D_EENS_8epilogue10collective6detail29Sm90TmaWarpSpecializedAdapterINS1H_15DefaultEpilogueISK_SL_SL_NS1G_6thread17LinearCombinationISK_Li1EffLNS1L_9ScaleType4KindE0ELNS_15FloatRoundStyleE2ESK_EENS1_15EpilogueDefaultEEEEEvvEEEEvNT_6ParamsE,@"STO_CUDA_ENTRY STV_DEFAULT"
_ZN7cutlass13device_kernelINS_4gemm6kernel13GemmUniversalIN4cute5tupleIJiiiiEEENS1_10collective13CollectiveMmaINS1_34MainloopSm90TmaGmmaWarpSpecializedILi5ENS5_IJNS4_1CILi2EEENSA_ILi1EEESC_EEENS1_35KernelTmaWarpSpecializedCooperativeEEENS5_IJNSA_ILi192EEENSA_ILi512EEENSA_ILi32EEEEEENS_6half_tENS5_IJlSC_lEEESK_SL_NS4_8TiledMMAINS4_8MMA_AtomIJNS4_4SM904GMMA26MMA_64x256x16_F32F16F16_SSILNSP_5MajorE0ELSR_0ELNSP_7ScaleInE1ELSS_1EEEEEENS4_6LayoutISD_NS5_IJSC_NSA_ILi0EEESW_EEEEENS5_IJNS4_10UnderscoreESZ_SZ_EEEEENS4_13SM90_TMA_LOADENS4_14ComposedLayoutINS4_7SwizzleILi2ELi4ELi3EEENS4_18smem_ptr_flag_bitsILi16EEENSV_INS5_IJNSA_ILi8EEESI_EEENS5_IJSI_SC_EEEEEEEvNS4_8identityENS4_23SM90_TMA_LOAD_MULTICASTES1C_vS1D_EENS_8epilogue10collective6detail29Sm90TmaWarpSpecializedAdapterINS1H_15DefaultEpilogueISK_SL_SL_NS1G_6thread17LinearCombinationISK_Li1EffLNS1L_9ScaleType4KindE0ELNS_15FloatRoundStyleE2ESK_EENS1_15EpilogueDefaultEEEEEvvEEEEvNT_6ParamsE:
[----:B------:R-:W0:Y:S02]  /*0000*/  LDC R1, c[0x0][0x28] ;  /* 0x00000a00ff017b82 */ /* 0x000e240000000800 */
[----:B0-----:R-:W-:Y:S01]  /*0010*/  VIADD R1, R1, 0xffffef00 ;  /* 0xffffef0001017836 */ /* 0x001fe20000000000 */
[----:B------:R-:W0:Y:S01]  /*0020*/  S2R R6, SR_TID.X ;  /* 0x0000000000067919 */ /* 0x000e220000002100 */
[----:B------:R-:W-:Y:S01]  /*0030*/  ELECT P0, URZ, PT ;  /* 0x00000000003f782f */ /* 0x000fe20003800000 */
[----:B------:R-:W-:Y:S01]  /*0040*/  BSSY B0, `(.L_x_0) ;  /* 0x000000f000007945 */ /* 0x000fe20003800000 */
[--C-:B0-----:R-:W-:Y:S02]  /*0050*/  SHF.R.U32.HI R0, RZ, 0x5, R6.reuse ;  /* 0x00000005ff007819 */ /* 0x101fe40000011606 */
[----:B------:R-:W-:-:S03]  /*0060*/  SHF.R.U32.HI R3, RZ, 0x7, R6 ;  /* 0x00000007ff037819 */ /* 0x000fc60000011606 */
[----:B------:R-:W0:Y:S04]  /*0070*/  SHFL.IDX PT, R2, R0, RZ, 0x1f ;  /* 0x00001fff00027589 */ /* 0x000e2800000e0000 */
[----:B------:R1:W2:Y:S01]  /*0080*/  SHFL.IDX PT, R5, R3, RZ, 0x1f ;  /* 0x00001fff03057589 */ /* 0x0002a200000e0000 */
[----:B0-----:R-:W-:-:S13]  /*0090*/  ISETP.NE.OR P0, PT, R2, RZ, !P0 ;  /* 0x000000ff0200720c */ /* 0x001fda0004705670 */
[----:B-12---:R-:W-:Y:S05]  /*00a0*/  @P0 BRA `(.L_x_1) ;  /* 0x0000000000200947 */ /* 0x006fea0003800000 */
[----:B------:R-:W-:Y:S02]  /*00b0*/  ULDC.64 UR4, c[0x0][0x198] ;  /* 0x0000660000047ab9 */ /* 0x000fe40000000a00 */
[----:B------:R-:W-:Y:S02]  /*00c0*/  UIADD3 UR6, UP0, UR4, 0xf0, URZ ;  /* 0x000000f004067890 */ /* 0x000fe4000ff1e03f */
[----:B------:R-:W-:Y:S02]  /*00d0*/  UIADD3 UR4, UP1, UR4, 0x1f0, URZ ;  /* 0x000001f004047890 */ /* 0x000fe4000ff3e03f */
[----:B------:R-:W-:Y:S02]  /*00e0*/  UIADD3.X UR7, URZ, UR5, URZ, UP0, !UPT ;  /* 0x000000053f077290 */ /* 0x000fe400087fe43f */
[----:B------:R-:W-:-:S07]  /*00f0*/  UIADD3.X UR5, URZ, UR5, URZ, UP1, !UPT ;  /* 0x000000053f057290 */ /* 0x000fce0008ffe43f */
[----:B------:R0:W-:Y:S02]  /*0100*/  UTMACCTL.PF [UR6] ;  /* 0x00000000060079b9 */ /* 0x0001e40008040000 */
[----:B------:R0:W-:Y:S02]  /*0110*/  UTMACCTL.PF [UR4] ;  /* 0x00000000040079b9 */ /* 0x0001e40008040000 */
[----:B0-----:R-:W-:Y:S01]  /*0120*/  NOP ;  /* 0x0000000000007918 */ /* 0x001fe20000000000 */
.L_x_1:
[----:B------:R-:W-:Y:S05]  /*0130*/  BSYNC B0 ;  /* 0x0000000000007941 */ /* 0x000fea0003800000 */
.L_x_0:
[----:B------:R-:W0:Y:S02]  /*0140*/  SHFL.IDX PT, R3, R0, RZ, 0x1f ;  /* 0x00001fff00037589 */ /* 0x000e2400000e0000 */
[----:B0-----:R-:W-:-:S13]  /*0150*/  ISETP.NE.AND P0, PT, R3, RZ, PT ;  /* 0x000000ff0300720c */ /* 0x001fda0003f05270 */
[----:B------:R-:W-:Y:S05]  /*0160*/  @P0 BRA `(.L_x_2) ;  /* 0x0000000000600947 */ /* 0x000fea0003800000 */
[----:B------:R-:W0:Y:S01]  /*0170*/  S2UR UR8, SR_CgaCtaId ;  /* 0x00000000000879c3 */ /* 0x000e220000008800 */
[----:B------:R-:W-:Y:S01]  /*0180*/  UMOV UR4, 0x400 ;  /* 0x0000040000047882 */ /* 0x000fe20000000000 */
[----:B------:R-:W-:Y:S01]  /*0190*/  UMOV UR5, 0x1 ;  /* 0x0000000100057882 */ /* 0x000fe20000000000 */
[----:B------:R-:W-:Y:S01]  /*01a0*/  UMOV UR6, 0x4 ;  /* 0x0000000400067882 */ /* 0x000fe20000000000 */
[----:B------:R-:W-:Y:S01]  /*01b0*/  ELECT P0, URZ, PT ;  /* 0x00000000003f782f */ /* 0x000fe20003800000 */
[----:B------:R-:W-:-:S04]  /*01c0*/  UIADD3 UR6, -UR6, 0x100000, URZ ;  /* 0x0010000006067890 */ /* 0x000fc8000fffe13f */
[----:B------:R-:W-:Y:S02]  /*01d0*/  USHF.L.U32 UR7, UR6, 0xb, URZ ;  /* 0x0000000b06077899 */ /* 0x000fe4000800063f */
[----:B------:R-:W-:Y:S02]  /*01e0*/  USHF.L.U32 UR6, UR6, 0x1, URZ ;  /* 0x0000000106067899 */ /* 0x000fe4000800063f */
[----:B0-----:R-:W-:Y:S02]  /*01f0*/  ULEA UR8, UR8, UR4, 0x18 ;  /* 0x0000000408087291 */ /* 0x001fe4000f8ec03f */
[----:B------:R-:W-:-:S04]  /*0200*/  UIADD3 UR4, -UR5, 0x100000, URZ ;  /* 0x0010000005047890 */ /* 0x000fc8000fffe13f */
[----:B------:R-:W-:Y:S02]  /*0210*/  USHF.L.U32 UR5, UR4, 0xb, URZ ;  /* 0x0000000b04057899 */ /* 0x000fe4000800063f */
[----:B------:R-:W-:Y:S01]  /*0220*/  USHF.L.U32 UR4, UR4, 0x1, URZ ;  /* 0x0000000104047899 */ /* 0x000fe2000800063f */
[----:B------:R-:W0:Y:S11]  /*0230*/  FENCE.VIEW.ASYNC.S ;  /* 0x00000000000073c6 */ /* 0x000e360000000000 */
[----:B0-----:R0:W1:Y:S01]  /*0240*/  SYNCS.EXCH.64 URZ, [UR8], UR4 ;  /* 0x00000004083f75b2 */ /* 0x0010620008000100 */
[----:B------:R0:W2:Y:S01]  /*0250*/  SYNCS.EXCH.64 URZ, [UR8+0x28], UR6 ;  /* 0x00002806083f75b2 */ /* 0x0000a20008000100 */
[----:B------:R0:W3:Y:S01]  /*0260*/  SYNCS.EXCH.64 URZ, [UR8+0x8], UR4 ;  /* 0x00000804083f75b2 */ /* 0x0000e20008000100 */
[----:B------:R0:W4:Y:S01]  /*0270*/  SYNCS.EXCH.64 URZ, [UR8+0x30], UR6 ;  /* 0x00003006083f75b2 */ /* 0x0001220008000100 */
[----:B------:R0:W0:Y:S01]  /*0280*/  SYNCS.EXCH.64 URZ, [UR8+0x10], UR4 ;  /* 0x00001004083f75b2 */ /* 0x0000220008000100 */
[----:B------:R0:W0:Y:S01]  /*0290*/  SYNCS.EXCH.64 URZ, [UR8+0x38], UR6 ;  /* 0x00003806083f75b2 */ /* 0x0000220008000100 */
[----:B------:R0:W0:Y:S01]  /*02a0*/  SYNCS.EXCH.64 URZ, [UR8+0x18], UR4 ;  /* 0x00001804083f75b2 */ /* 0x0000220008000100 */
[----:B------:R0:W0:Y:S01]  /*02b0*/  SYNCS.EXCH.64 URZ, [UR8+0x40], UR6 ;  /* 0x00004006083f75b2 */ /* 0x0000220008000100 */
[----:B------:R0:W0:Y:S01]  /*02c0*/  SYNCS.EXCH.64 URZ, [UR8+0x20], UR4 ;  /* 0x00002004083f75b2 */ /* 0x0000220008000100 */
[----:B------:R0:W0:Y:S01]  /*02d0*/  SYNCS.EXCH.64 URZ, [UR8+0x48], UR6 ;  /* 0x00004806083f75b2 */ /* 0x0000220008000100 */
[----:B------:R-:W-:Y:S01]  /*02e0*/  NOP ;  /* 0x0000000000007918 */ /* 0x000fe20000000000 */
.L_x_2:
[----:B------:R-:W-:Y:S01]  /*02f0*/  SHF.R.S32.HI R4, RZ, 0x1f, R6 ;  /* 0x0000001fff047819 */ /* 0x000fe20000011406 */
[----:B------:R-:W5:Y:S01]  /*0300*/  SHFL.IDX PT, R0, R0, RZ, 0x1f ;  /* 0x00001fff00007589 */ /* 0x000f6200000e0000 */
[----:B0-----:R-:W0:Y:S01]  /*0310*/  S2UR UR8, SR_CTAID.X ;  /* 0x00000000000879c3 */ /* 0x001e220000002500 */
[----:B------:R-:W-:Y:S02]  /*0320*/  ELECT P0, URZ, PT ;  /* 0x00000000003f782f */ /* 0x000fe40003800000 */
[----:B------:R-:W-:Y:S01]  /*0330*/  LEA.HI R4, R4, R6, RZ, 0x7 ;  /* 0x0000000604047211 */ /* 0x000fe200078f38ff */
[----:B------:R-:W-:Y:S01]  /*0340*/  ULDC UR4, c[0x0][0x150] ;  /* 0x0000540000047ab9 */ /* 0x000fe20000000800 */
[----:B------:R-:W-:Y:S01]  /*0350*/  NOP ;  /* 0x0000000000007918 */ /* 0x000fe20000000000 */
[----:B------:R-:W-:Y:S01]  /*0360*/  NOP ;  /* 0x0000000000007918 */ /* 0x000fe20000000000 */
[----:B------:R-:W-:Y:S01]  /*0370*/  LOP3.LUT R4, R4, 0xffffff80, RZ, 0xc0, !PT ;  /* 0xffffff8004047812 */ /* 0x000fe200078ec0ff */
[----:B------:R-:W-:Y:S01]  /*0380*/  IMAD.MOV.U32 R19, RZ, RZ, 0x1 ;  /* 0x00000001ff137424 */ /* 0x000fe200078e00ff */
[----:B------:R-:W1:Y:S01]  /*0390*/  LDC R10, c[0x0][0x144] ;  /* 0x00005100ff0a7b82 */ /* 0x000e620000000800 */
[----:B------:R-:W-:-:S02]  /*03a0*/  ISETP.NE.AND P3, PT, R5, RZ, PT ;  /* 0x000000ff0500720c */ /* 0x000fc40003f65270 */
[----:B------:R-:W-:Y:S01]  /*03b0*/  IMAD.IADD R8, R6, 0x1, -R4 ;  /* 0x0000000106087824 */ /* 0x000fe200078e0a04 */
[----:B------:R-:W-:Y:S01]  /*03c0*/  SHF.R.S32.HI R6, RZ, 0x1f, R3 ;  /* 0x0000001fff067819 */ /* 0x000fe20000011403 */
[----:B------:R-:W2:Y:S03]  /*03d0*/  S2R R4, SR_CTAID.Y ;  /* 0x0000000000047919 */ /* 0x000ea60000002600 */
[----:B------:R-:W-:Y:S01]  /*03e0*/  SHF.R.S32.HI R7, RZ, 0x1f, R8 ;  /* 0x0000001fff077819 */ /* 0x000fe20000011408 */
[----:B------:R-:W3:Y:S01]  /*03f0*/  LDC R12, c[0x0][0x140] ;  /* 0x00005000ff0c7b82 */ /* 0x000ee20000000800 */
[----:B------:R-:W-:Y:S02]  /*0400*/  LEA.HI R6, R6, R3, RZ, 0x2 ;  /* 0x0000000306067211 */ /* 0x000fe400078f10ff */
[----:B------:R-:W-:Y:S02]  /*0410*/  LEA.HI R7, R7, R8, RZ, 0x3 ;  /* 0x0000000807077211 */ /* 0x000fe400078f18ff */
[----:B------:R-:W-:-:S02]  /*0420*/  LOP3.LUT R6, R6, 0x3ffffffc, RZ, 0xc0, !PT ;  /* 0x3ffffffc06067812 */ /* 0x000fc400078ec0ff */
[----:B-----5:R-:W-:Y:S02]  /*0430*/  ISETP.NE.OR P0, PT, R0, RZ, !P0 ;  /* 0x000000ff0000720c */ /* 0x020fe40004705670 */
[--C-:B------:R-:W-:Y:S01]  /*0440*/  SHF.R.S32.HI R0, RZ, 0x3, R7.reuse ;  /* 0x00000003ff007819 */ /* 0x100fe20000011407 */
[----:B------:R-:W-:Y:S01]  /*0450*/  IMAD.IADD R6, R3, 0x1, -R6 ;  /* 0x0000000103067824 */ /* 0x000fe200078e0a06 */
[----:B------:R-:W-:Y:S02]  /*0460*/  SHF.R.S32.HI R7, RZ, 0x1f, R7 ;  /* 0x0000001fff077819 */ /* 0x000fe40000011407 */
[----:B0-----:R-:W-:Y:S02]  /*0470*/  I2FP.F32.U32 R9, UR8 ;  /* 0x0000000800097c45 */ /* 0x001fe40008201000 */
[----:B------:R-:W-:-:S03]  /*0480*/  LEA.HI R7, R7, R0, RZ, 0x2 ;  /* 0x0000000007077211 */ /* 0x000fc600078f10ff */
[----:B------:R-:W-:Y:S01]  /*0490*/  FMUL R9, R9, UR4 ;  /* 0x0000000409097c20 */ /* 0x000fe20008400000 */
[----:B------:R-:W-:Y:S01]  /*04a0*/  LOP3.LUT R7, R7, 0xfffffffc, RZ, 0xc0, !PT ;  /* 0xfffffffc07077812 */ /* 0x000fe200078ec0ff */
[----:B------:R-:W-:Y:S01]  /*04b0*/  ULDC UR4, c[0x0][0x154] ;  /* 0x0000550000047ab9 */ /* 0x000fe20000000800 */
[----:B------:R-:W-:Y:S01]  /*04c0*/  VOTEU.ALL UP0, P0 ;  /* 0x00000000003f7886 */ /* 0x000fe20000000000 */
[----:B------:R-:W-:Y:S02]  /*04d0*/  VOTEU.ALL UP1, P0 ;  /* 0x00000000003f7886 */ /* 0x000fe40000020000 */
[----:B------:R-:W0:Y:S01]  /*04e0*/  F2I.U32.TRUNC.NTZ R9, R9 ;  /* 0x0000000900097305 */ /* 0x000e22000020f000 */
[----:B------:R-:W-:Y:S01]  /*04f0*/  IMAD.IADD R7, R0, 0x1, -R7 ;  /* 0x0000000100077824 */ /* 0x000fe200078e0a07 */
[----:B------:R-:W5:Y:S01]  /*0500*/  @!UP0 S2UR UR7, SR_CgaCtaId ;  /* 0x00000000000789c3 */ /* 0x000f620000008800 */
[----:B------:R-:W-:Y:S01]  /*0510*/  @!UP0 UMOV UR6, 0x400 ;  /* 0x0000040000068882 */ /* 0x000fe20000000000 */
[----:B--2---:R-:W-:Y:S01]  /*0520*/  I2FP.F32.U32 R3, R4 ;  /* 0x0000000400037245 */ /* 0x004fe20000201000 */
[----:B------:R-:W-:Y:S01]  /*0530*/  IMAD R165, R6, 0x4, R7 ;  /* 0x0000000406a57824 */ /* 0x000fe200078e0207 */
[----:B---3--:R-:W-:-:S03]  /*0540*/  ISETP.EQ.U32.AND P2, PT, R12, 0x1, PT ;  /* 0x000000010c00780c */ /* 0x008fc60003f42070 */
[----:B------:R-:W-:Y:S01]  /*0550*/  FMUL R11, R3, UR4 ;  /* 0x00000004030b7c20 */ /* 0x000fe20008400000 */
[----:B------:R-:W-:Y:S01]  /*0560*/  LEA.HI R0, R165, R165, RZ, 0x1 ;  /* 0x000000a5a5007211 */ /* 0x000fe200078f08ff */
[----:B------:R-:W2:Y:S01]  /*0570*/  LDC R7, c[0x0][0x148] ;  /* 0x00005200ff077b82 */ /* 0x000ea20000000800 */
[----:B------:R-:W-:Y:S01]  /*0580*/  SHF.R.S32.HI R3, RZ, 0x1f, R2 ;  /* 0x0000001fff037819 */ /* 0x000fe20000011402 */
[----:B------:R-:W-:Y:S01]  /*0590*/  UMOV UR4, 0x20 ;  /* 0x0000002000047882 */ /* 0x000fe20000000000 */
[----:B------:R-:W-:Y:S01]  /*05a0*/  LOP3.LUT R0, R0, 0xfffffffe, RZ, 0xc0, !PT ;  /* 0xfffffffe00007812 */ /* 0x000fe200078ec0ff */
[----:B0-----:R-:W-:Y:S01]  /*05b0*/  IMAD.MOV R13, RZ, RZ, -R9 ;  /* 0x000000ffff0d7224 */ /* 0x001fe200078e0a09 */
[----:B------:R-:W-:Y:S01]  /*05c0*/  LEA.HI R3, R3, R2, RZ, 0x2 ;  /* 0x0000000203037211 */ /* 0x000fe200078f10ff */
[----:B------:R-:W0:Y:S01]  /*05d0*/  F2I.U32.TRUNC.NTZ R11, R11 ;  /* 0x0000000b000b7305 */ /* 0x000e22000020f000 */
[----:B------:R-:W-:-:S04]  /*05e0*/  @!UP0 UIADD3 UR4, -UR4, 0x100000, URZ ;  /* 0x0010000004048890 */ /* 0x000fc8000fffe13f */
[----:B------:R-:W-:Y:S02]  /*05f0*/  @!UP0 USHF.L.U32 UR5, UR4, 0xb, URZ ;  /* 0x0000000b04058899 */ /* 0x000fe4000800063f */
[----:B------:R-:W-:Y:S01]  /*0600*/  @!UP0 USHF.L.U32 UR4, UR4, 0x1, URZ ;  /* 0x0000000104048899 */ /* 0x000fe2000800063f */
[----:B-1----:R-:W-:Y:S01]  /*0610*/  IMAD R6, R10, R13, UR8 ;  /* 0x000000080a067e24 */ /* 0x002fe2000f8e020d */
[----:B------:R-:W-:Y:S01]  /*0620*/  LOP3.LUT R3, R3, 0xfffffffc, RZ, 0xc0, !PT ;  /* 0xfffffffc03037812 */ /* 0x000fe200078ec0ff */
[C---:B------:R-:W-:Y:S02]  /*0630*/  IMAD.IADD R9, R165.reuse, 0x1, -R0 ;  /* 0x00000001a5097824 */ /* 0x040fe400078e0a00 */
[----:B------:R-:W-:Y:S02]  /*0640*/  IMAD.SHL.U32 R10, R165, 0x4, RZ ;  /* 0x00000004a50a7824 */ /* 0x000fe400078e00ff */
[----:B------:R-:W-:Y:S01]  /*0650*/  IMAD.IADD R0, R2, 0x1, -R3 ;  /* 0x0000000102007824 */ /* 0x000fe200078e0a03 */
[----:B------:R-:W-:Y:S01]  /*0660*/  ISETP.NE.AND P4, PT, R9, R6, PT ;  /* 0x000000060900720c */ /* 0x000fe20003f85270 */
[----:B-----5:R-:W-:Y:S01]  /*0670*/  @!UP0 ULEA UR6, UR7, UR6, 0x18 ;  /* 0x0000000607068291 */ /* 0x020fe2000f8ec03f */
[----:B------:R-:W-:Y:S01]  /*0680*/  LOP3.LUT R165, R165, 0xc, R10, 0x78, !PT ;  /* 0x0000000ca5a57812 */ /* 0x000fe200078e780a */
[----:B------:R-:W-:Y:S01]  /*0690*/  VIADD R10, R5, 0xffffffff ;  /* 0xffffffff050a7836 */ /* 0x000fe20000000000 */
[----:B------:R-:W-:Y:S01]  /*06a0*/  ISETP.NE.AND P1, PT, R0, 0x3, PT ;  /* 0x000000030000780c */ /* 0x000fe20003f25270 */
[----:B------:R-:W-:Y:S01]  /*06b0*/  VOTEU.ALL UP0, P0 ;  /* 0x00000000003f7886 */ /* 0x000fe20000000000 */
[----:B0-----:R-:W-:Y:S01]  /*06c0*/  IMAD.MOV R14, RZ, RZ, -R11 ;  /* 0x000000ffff0e7224 */ /* 0x001fe200078e0a0b */
[----:B------:R-:W-:-:S02]  /*06d0*/  LOP3.LUT P0, RZ, R8, 0x7, RZ, 0xc0, !PT ;  /* 0x0000000708ff7812 */ /* 0x000fc4000780c0ff */
[----:B------:R-:W-:Y:S01]  /*06e0*/  ISETP.EQ.OR P1, PT, R0, RZ, !P1 ;  /* 0x000000ff0000720c */ /* 0x000fe20004f22670 */
[----:B--2---:R-:W-:Y:S01]  /*06f0*/  IMAD R3, R7, R14, R4 ;  /* 0x0000000e07037224 */ /* 0x004fe200078e0204 */
[----:B------:R-:W-:Y:S02]  /*0700*/  ISETP.GE.U32.AND P6, PT, R10, 0x2, PT ;  /* 0x000000020a00780c */ /* 0x000fe40003fc6070 */
[----:B------:R-:W-:Y:S01]  /*0710*/  @P4 LEA.HI R2, R165, R165, RZ, 0x1 ;  /* 0x000000a5a5024211 */ /* 0x000fe200078f08ff */
[----:B------:R-:W0:Y:S02]  /*0720*/  FENCE.VIEW.ASYNC.S ;  /* 0x00000000000073c6 */ /* 0x000e240000000000 */
[----:B0-----:R0:W1:Y:S01]  /*0730*/  @!UP0 SYNCS.EXCH.64 URZ, [UR6+0x60], UR4 ;  /* 0x00006004063f85b2 */ /* 0x0010620008000100 */
[----:B------:R-:W-:Y:S02]  /*0740*/  ISETP.EQ.AND P1, PT, R5, RZ, P1 ;  /* 0x000000ff0500720c */ /* 0x000fe40000f22270 */
[----:B------:R-:W-:-:S02]  /*0750*/  @P4 SHF.R.S32.HI R2, RZ, 0x1, R2 ;  /* 0x00000001ff024819 */ /* 0x000fc40000011402 */
[----:B------:R-:W-:Y:S02]  /*0760*/  ISETP.LT.U32.AND P0, PT, R165, 0x2, !P0 ;  /* 0x00000002a500780c */ /* 0x000fe40004701070 */
[----:B------:R-:W-:Y:S02]  /*0770*/  @P4 ISETP.NE.AND P5, PT, R2, R3, PT ;  /* 0x000000030200420c */ /* 0x000fe40003fa5270 */
[----:B------:R-:W-:Y:S02]  /*0780*/  SEL R2, RZ, 0x1, !P1 ;  /* 0x00000001ff027807 */ /* 0x000fe40004800000 */
[----:B------:R-:W-:Y:S02]  /*0790*/  SEL R8, RZ, 0x1, !P0 ;  /* 0x00000001ff087807 */ /* 0x000fe40004000000 */
[----:B------:R-:W-:Y:S02]  /*07a0*/  SEL R2, R2, 0x2, P6 ;  /* 0x0000000202027807 */ /* 0x000fe40003000000 */
[----:B------:R-:W-:Y:S01]  /*07b0*/  @P4 SEL R19, RZ, 0x1, P5 ;  /* 0x00000001ff134807 */ /* 0x000fe20002800000 */
[----:B------:R0:W2:Y:S01]  /*07c0*/  @!UP1 SYNCS.EXCH.64 URZ, [UR6+0x68], UR4 ;  /* 0x00006804063f95b2 */ /* 0x0000a20008000100 */
[----:B------:R-:W-:Y:S01]  /*07d0*/  NOP ;  /* 0x0000000000007918 */ /* 0x000fe20000000000 */
[----:B------:R0:W-:Y:S01]  /*07e0*/  STL [R1+0x600], R2 ;  /* 0x0006000201007387 */ /* 0x0001e20000100800 */
[----:B------:R-:W-:Y:S01]  /*07f0*/  LOP3.LUT R19, R19, R8, RZ, 0xc0, !PT ;  /* 0x0000000813137212 */ /* 0x000fe200078ec0ff */
[----:B------:R-:W-:Y:S06]  /*0800*/  @!P2 BRA `(.L_x_3) ;  /* 0x000000000008a947 */ /* 0x000fec0003800000 */
[----:B-12-4-:R-:W-:Y:S01]  /*0810*/  UCGABAR_ARV ;  /* 0x00000000000079c7 */ /* 0x016fe20008000000 */
[----:B------:R-:W-:Y:S05]  /*0820*/  BRA `(.L_x_4) ;  /* 0x0000000000047947 */ /* 0x000fea0003800000 */
.L_x_3:
[----:B-12-4-:R-:W-:Y:S01]  /*0830*/  NOP ;  /* 0x0000000000007918 */ /* 0x016fe20000000000 */
.L_x_4:
[----:B0-----:R-:W0:Y:S01]  /*0840*/  LDC R2, c[0x0][0x65c] ;  /* 0x00019700ff027b82 */ /* 0x001e220000000800 */
[----:B------:R-:W-:Y:S01]  /*0850*/  IMAD.MOV.U32 R3, RZ, RZ, RZ ;  /* 0x000000ffff037224 */ /* 0x000fe200078e00ff */
[----:B------:R-:W-:Y:S02]  /*0860*/  LOP3.LUT R18, R18, 0xf7ffffff, RZ, 0xc0, !PT ;  /* 0xf7ffffff12127812 */ /* 0x000fe400078ec0ff */
[----:B0-----:R-:W-:Y:S01]  /*0870*/  ISETP.NE.AND P1, PT, R2, 0x1, PT ;  /* 0x000000010200780c */ /* 0x001fe20003f25270 */
[----:B------:R-:W-:-:S12]  /*0880*/  IMAD.U32 R2, RZ, RZ, UR8 ;  /* 0x00000008ff027e24 */ /* 0x000fd8000f8e00ff */
[----:B------:R-:W0:Y:S01]  /*0890*/  @P1 LDC R9, c[0x0][0x10] ;  /* 0x00000400ff091b82 */ /* 0x000e220000000800 */
[----:B------:R-:W-:Y:S01]  /*08a0*/  @P1 IMAD.MOV.U32 R5, RZ, RZ, RZ ;  /* 0x000000ffff051224 */ /* 0x000fe200078e00ff */
[----:B------:R-:W-:Y:S01]  /*08b0*/  @P1 LOP3.LUT R18, R18, 0x8000000, RZ, 0xfc, !PT ;  /* 0x0800000012121812 */ /* 0x000fe200078efcff */
[----:B------:R-:W-:-:S05]  /*08c0*/  @P1 IMAD.MOV.U32 R13, RZ, RZ, RZ ;  /* 0x000000ffff0d1224 */ /* 0x000fca00078e00ff */
[----:B------:R-:W1:Y:S01]  /*08d0*/  @!P1 LDC R11, c[0x0][0xc] ;  /* 0x00000300ff0b9b82 */ /* 0x000e620000000800 */
[----:B0-----:R-:W-:-:S04]  /*08e0*/  @P1 IMAD.WIDE.U32 R8, R9, UR8, R4 ;  /* 0x0000000809081c25 */ /* 0x001fc8000f8e0004 */
[----:B------:R-:W-:Y:S02]  /*08f0*/  @P1 IMAD.MOV.U32 R24, RZ, RZ, R8 ;  /* 0x000000ffff181224 */ /* 0x000fe400078e0008 */
[----:B------:R-:W-:Y:S02]  /*0900*/  @P1 IMAD.IADD R25, R9, 0x1, R13 ;  /* 0x0000000109191824 */ /* 0x000fe400078e020d */
[----:B-1----:R-:W-:-:S04]  /*0910*/  @!P1 IMAD.WIDE.U32 R2, R4, R11, R2 ;  /* 0x0000000b04029225 */ /* 0x002fc800078e0002 */
[----:B------:R-:W-:Y:S02]  /*0920*/  @!P1 IMAD.MOV.U32 R24, RZ, RZ, R2 ;  /* 0x000000ffff189224 */ /* 0x000fe400078e0002 */
[----:B------:R-:W-:-:S03]  /*0930*/  @!P1 IMAD.MOV.U32 R25, RZ, RZ, R3 ;  /* 0x000000ffff199224 */ /* 0x000fc600078e0003 */
[----:B------:R0:W-:Y:S04]  /*0940*/  STL [R1+0x608], R24 ;  /* 0x0006081801007387 */ /* 0x0001e80000100800 */
[----:B------:R0:W-:Y:S01]  /*0950*/  STL [R1+0x604], R25 ;  /* 0x0006041901007387 */ /* 0x0001e20000100800 */
[----:B------:R-:W-:Y:S05]  /*0960*/  @!P2 BRA `(.L_x_5) ;  /* 0x00000000000ca947 */ /* 0x000fea0003800000 */
[----:B------:R-:W-:Y:S01]  /*0970*/  UCGABAR_WAIT ;  /* 0x0000000000007dc7 */ /* 0x000fe20008000000 */
[----:B------:R-:W-:Y:S01]  /*0980*/  CCTL.IVALL ;  /* 0x00000000ff00798f */ /* 0x000fe20002000000 */
[----:B------:R-:W-:Y:S05]  /*0990*/  BRA `(.L_x_6) ;  /* 0x0000000000047947 */ /* 0x000fea0003800000 */
.L_x_5:
[----:B------:R-:W-:Y:S06]  /*09a0*/  BAR.SYNC.DEFER_BLOCKING 0x0 ;  /* 0x0000000000007b1d */ /* 0x000fec0000010000 */
.L_x_6:
[----:B------:R-:W-:Y:S05]  /*09b0*/  @!P3 BRA `(.L_x_7) ;  /* 0x0000030c0098b947 */ /* 0x000fea0003800000 */
[----:B------:R-:W-:-:S13]  /*09c0*/  ISETP.GT.U32.AND P0, PT, R10, 0x1, PT ;  /* 0x000000010a00780c */ /* 0x000fda0003f04070 */
[----:B------:R-:W-:Y:S05]  /*09d0*/  @P0 EXIT ;  /* 0x000000000000094d */ /* 0x000fea0003800000 */
[----:B------:R-:W-:Y:S01]  /*09e0*/  ULDC.64 UR4, c[0x0][0x650] ;  /* 0x0001940000047ab9 */ /* 0x000fe20000000a00 */
[----:B------:R-:W-:Y:S01]  /*09f0*/  PRMT R0, RZ, 0x7610, R0 ;  /* 0x00007610ff007816 */ /* 0x000fe20000000000 */
[----:B------:R-:W-:Y:S01]  /*0a00*/  IMAD.MOV.U32 R22, RZ, RZ, -0x1 ;  /* 0xffffffffff167424 */ /* 0x000fe200078e00ff */
[----:B------:R-:W-:Y:S01]  /*0a10*/  ISETP.GE.U32.AND P0, PT, R24, UR4, PT ;  /* 0x0000000418007c0c */ /* 0x000fe2000bf06070 */
[----:B------:R-:W-:Y:S02]  /*0a20*/  IMAD.MOV.U32 R23, RZ, RZ, -0x1 ;  /* 0xffffffffff177424 */ /* 0x000fe400078e00ff */
[----:B------:R-:W-:Y:S01]  /*0a30*/  IMAD.MOV.U32 R160, RZ, RZ, -0x1 ;  /* 0xffffffffffa07424 */ /* 0x000fe200078e00ff */
[----:B------:R-:W-:-:S13]  /*0a40*/  ISETP.GE.U32.AND.EX P0, PT, R25, UR5, PT, P0 ;  /* 0x0000000519007c0c */ /* 0x000fda000bf06100 */
[----:B------:R-:W-:Y:S05]  /*0a50*/  @P0 BRA `(.L_x_8) ;  /* 0x0000000400300947 */ /* 0x000fea0003800000 */
[----:B------:R-:W1:Y:S01]  /*0a60*/  LDC.64 R16, c[0x0][0x628] ;  /* 0x00018a00ff107b82 */ /* 0x000e620000000a00 */
[----:B------:R-:W-:Y:S02]  /*0a70*/  IMAD.MOV.U32 R2, RZ, RZ, R24 ;  /* 0x000000ffff027224 */ /* 0x000fe400078e0018 */
[----:B------:R-:W-:-:S05]  /*0a80*/  IMAD.MOV.U32 R3, RZ, RZ, R25 ;  /* 0x000000ffff037224 */ /* 0x000fca00078e0019 */
[----:B------:R-:W2:Y:S08]  /*0a90*/  LDC R0, c[0x0][0x630] ;  /* 0x00018c00ff007b82 */ /* 0x000eb00000000800 */
[----:B------:R-:W3:Y:S01]  /*0aa0*/  LDC.64 R20, c[0x0][0x620] ;  /* 0x00018800ff147b82 */ /* 0x000ee20000000a00 */
[----:B-1----:R-:W-:-:S04]  /*0ab0*/  ISETP.NE.U32.AND P0, PT, R16, RZ, PT ;  /* 0x000000ff1000720c */ /* 0x002fc80003f05070 */
[----:B------:R-:W-:-:S13]  /*0ac0*/  ISETP.NE.AND.EX P0, PT, R17, RZ, PT, P0 ;  /* 0x000000ff1100720c */ /* 0x000fda0003f05300 */
[----:B--23--:R-:W-:Y:S05]  /*0ad0*/  @!P0 BRA `(.L_x_9) ;  /* 0x0000000000288947 */ /* 0x00cfea0003800000 */
[----:B------:R-:W1:Y:S02]  /*0ae0*/  LDC R11, c[0x0][0x634] ;  /* 0x00018d00ff0b7b82 */ /* 0x000e640000000800 */
[----:B-1----:R-:W-:-:S05]  /*0af0*/  IADD3 R11, P0, R24, R11, RZ ;  /* 0x0000000b180b7210 */ /* 0x002fca0007f1e0ff */
[----:B------:R-:W-:-:S04]  /*0b00*/  IMAD.X R13, RZ, RZ, R25, P0 ;  /* 0x000000ffff0d7224 */ /* 0x000fc800000e0619 */
[----:B------:R-:W-:-:S04]  /*0b10*/  IMAD.WIDE.U32 R2, R13, R16, RZ ;  /* 0x000000100d027225 */ /* 0x000fc800078e00ff */
[----:B------:R-:W-:-:S04]  /*0b20*/  IMAD.WIDE.U32 R8, P0, R11, R17, R2 ;  /* 0x000000110b087225 */ /* 0x000fc80007800002 */
[----:B------:R-:W-:-:S04]  /*0b30*/  IMAD.WIDE.U32 R2, R11, R16, RZ ;  /* 0x000000100b027225 */ /* 0x000fc800078e00ff */
[----:B------:R-:W-:Y:S01]  /*0b40*/  IMAD.X R11, RZ, RZ, RZ, P0 ;  /* 0x000000ffff0b7224 */ /* 0x000fe200000e06ff */
[----:B------:R-:W-:Y:S01]  /*0b50*/  IADD3 RZ, P0, R3, R8, RZ ;  /* 0x0000000803ff7210 */ /* 0x000fe20007f1e0ff */
[----:B------:R-:W-:-:S04]  /*0b60*/  IMAD.MOV.U32 R10, RZ, RZ, R9 ;  /* 0x000000ffff0a7224 */ /* 0x000fc800078e0009 */
[----:B------:R-:W-:-:S08]  /*0b70*/  IMAD.WIDE.U32.X R2, R13, R17, R10, P0 ;  /* 0x000000110d027225 */ /* 0x000fd000000e040a */
.L_x_9:
[----:B------:R-:W1:Y:S01]  /*0b80*/  LDC.64 R16, c[0x0][0x640] ;  /* 0x00019000ff107b82 */ /* 0x000e620000000a00 */
[-CC-:B------:R-:W-:Y:S01]  /*0b90*/  SHF.R.U64 R160, R2, R0.reuse, R3.reuse ;  /* 0x0000000002a07219 */ /* 0x180fe20000001203 */
[----:B------:R-:W-:Y:S01]  /*0ba0*/  IMAD.MOV.U32 R2, RZ, RZ, R24 ;  /* 0x000000ffff027224 */ /* 0x000fe200078e0018 */
[----:B------:R-:W-:Y:S01]  /*0bb0*/  SHF.R.U32.HI R0, RZ, R0, R3 ;  /* 0x00000000ff007219 */ /* 0x000fe20000011603 */
[----:B------:R-:W-:Y:S01]  /*0bc0*/  IMAD R23, R7, R14, R4 ;  /* 0x0000000e07177224 */ /* 0x000fe200078e0204 */
[----:B------:R-:W-:-:S03]  /*0bd0*/  IADD3 R5, P0, RZ, -R160, RZ ;  /* 0x800000a0ff057210 */ /* 0x000fc60007f1e0ff */
[----:B------:R-:W2:Y:S02]  /*0be0*/  LDC R8, c[0x0][0x618] ;  /* 0x00018600ff087b82 */ /* 0x000ea40000000800 */
[----:B------:R-:W-:-:S04]  /*0bf0*/  IMAD.X R3, RZ, RZ, ~R0, P0 ;  /* 0x000000ffff037224 */ /* 0x000fc800000e0e00 */
[-C--:B------:R-:W-:Y:S02]  /*0c00*/  IMAD R0, R3, R20.reuse, RZ ;  /* 0x0000001403007224 */ /* 0x080fe400078e02ff */
[----:B------:R-:W0:Y:S01]  /*0c10*/  LDC R12, c[0x0][0x608] ;  /* 0x00018200ff0c7b82 */ /* 0x000e220000000800 */
[----:B------:R-:W-:Y:S02]  /*0c20*/  IMAD.MOV.U32 R3, RZ, RZ, R25 ;  /* 0x000000ffff037224 */ /* 0x000fe400078e0019 */
[----:B------:R-:W-:-:S05]  /*0c30*/  IMAD.WIDE.U32 R2, R5, R20, R2 ;  /* 0x0000001405027225 */ /* 0x000fca00078e0002 */
[----:B------:R-:W3:Y:S01]  /*0c40*/  LDC R15, c[0x0][0x658] ;  /* 0x00019600ff0f7b82 */ /* 0x000ee20000000800 */
[----:B------:R-:W-:Y:S01]  /*0c50*/  IMAD R5, R5, R21, R0 ;  /* 0x0000001505057224 */ /* 0x000fe200078e0200 */
[----:B-1----:R-:W-:Y:S01]  /*0c60*/  ISETP.NE.U32.AND P0, PT, R16, RZ, PT ;  /* 0x000000ff1000720c */ /* 0x002fe20003f05070 */
[----:B------:R-:W-:Y:S02]  /*0c70*/  IMAD.MOV.U32 R0, RZ, RZ, -0x1 ;  /* 0xffffffffff007424 */ /* 0x000fe400078e00ff */
[----:B------:R-:W-:Y:S01]  /*0c80*/  IMAD.IADD R3, R3, 0x1, R5 ;  /* 0x0000000103037824 */ /* 0x000fe200078e0205 */
[----:B------:R-:W-:Y:S02]  /*0c90*/  ISETP.NE.AND.EX P0, PT, R17, RZ, PT, P0 ;  /* 0x000000ff1100720c */ /* 0x000fe40003f05300 */
[----:B------:R-:W1:Y:S02]  /*0ca0*/  LDC R13, c[0x0][0x600] ;  /* 0x00018000ff0d7b82 */ /* 0x000e640000000800 */
[----:B--2---:R-:W-:-:S02]  /*0cb0*/  SHF.R.U64 R10, R2, R8, R3 ;  /* 0x00000008020a7219 */ /* 0x004fc40000001203 */
[----:B------:R-:W-:-:S04]  /*0cc0*/  SHF.R.U32.HI R3, RZ, R8, R3 ;  /* 0x00000008ff037219 */ /* 0x000fc80000011603 */
[----:B------:R-:W2:Y:S01]  /*0cd0*/  LDC R20, c[0x0][0x648] ;  /* 0x00019200ff147b82 */ /* 0x000ea20000000800 */
[-CC-:B0-----:R-:W-:Y:S02]  /*0ce0*/  SHF.R.U64 R24, R10, R12.reuse, R3.reuse ;  /* 0x0000000c0a187219 */ /* 0x181fe40000001203 */
[----:B------:R-:W-:Y:S01]  /*0cf0*/  SHF.R.U32.HI R2, RZ, R12, R3 ;  /* 0x0000000cff027219 */ /* 0x000fe20000011603 */
[----:B------:R-:W-:-:S04]  /*0d00*/  IMAD.MOV.U32 R12, RZ, RZ, 0x1 ;  /* 0x00000001ff0c7424 */ /* 0x000fc800078e00ff */
[----:B------:R-:W0:Y:S01]  /*0d10*/  LDC R21, c[0x0][0x638] ;  /* 0x00018e00ff157b82 */ /* 0x000e220000000800 */
[-CC-:B---3--:R-:W-:Y:S02]  /*0d20*/  SHF.R.U64 R14, R24, R15.reuse, R2.reuse ;  /* 0x0000000f180e7219 */ /* 0x188fe40000001202 */
[-C--:B------:R-:W-:Y:S02]  /*0d30*/  SHF.L.U32 R0, R0, R15.reuse, RZ ;  /* 0x0000000f00007219 */ /* 0x080fe400000006ff */
[----:B------:R-:W-:Y:S01]  /*0d40*/  SHF.R.U32.HI R3, RZ, R15, R2 ;  /* 0x0000000fff037219 */ /* 0x000fe20000011602 */
[----:B------:R-:W-:Y:S01]  /*0d50*/  IMAD.MOV.U32 R2, RZ, RZ, R14 ;  /* 0x000000ffff027224 */ /* 0x000fe200078e000e */
[----:B------:R-:W-:Y:S01]  /*0d60*/  LOP3.LUT R7, RZ, R0, RZ, 0x33, !PT ;  /* 0x00000000ff077212 */ /* 0x000fe200078e33ff */
[----:B------:R-:W3:Y:S01]  /*0d70*/  LDC R22, c[0x0][0x610] ;  /* 0x00018400ff167b82 */ /* 0x000ee20000000800 */
[----:B------:R-:W-:Y:S05]  /*0d80*/  @!P0 BRA `(.L_x_10) ;  /* 0x0000000000288947 */ /* 0x000fea0003800000 */
[----:B------:R-:W4:Y:S02]  /*0d90*/  LDC R9, c[0x0][0x64c] ;  /* 0x00019300ff097b82 */ /* 0x000f240000000800 */
[----:B----4-:R-:W-:-:S05]  /*0da0*/  IADD3 R9, P0, R14, R9, RZ ;  /* 0x000000090e097210 */ /* 0x010fca0007f1e0ff */
        /* <DEDUP_REMOVED lines=8> */
.L_x_10:
[----:B--2---:R-:W-:Y:S01]  /*0e30*/  SHF.R.U64 R2, R2, R20, R3 ;  /* 0x0000001402027219 */ /* 0x004fe20000001203 */
[----:B-1----:R-:W-:Y:S01]  /*0e40*/  VIADD R3, R13, 0xffffffff ;  /* 0xffffffff0d037836 */ /* 0x002fe20000000000 */
[----:B------:R-:W-:Y:S02]  /*0e50*/  SHF.L.U32 R0, R12, R15, RZ ;  /* 0x0000000f0c007219 */ /* 0x000fe400000006ff */
[----:B------:R-:W-:Y:S01]  /*0e60*/  LOP3.LUT R7, R24, R7, RZ, 0xc0, !PT ;  /* 0x0000000718077212 */ /* 0x000fe200078ec0ff */
[----:B------:R-:W-:Y:S01]  /*0e70*/  IMAD.MOV R4, RZ, RZ, -R2 ;  /* 0x000000ffff047224 */ /* 0x000fe200078e0a02 */
[----:B------:R-:W-:Y:S02]  /*0e80*/  SEL R6, R6, R23, !P1 ;  /* 0x0000001706067207 */ /* 0x000fe40004800000 */
[----:B------:R-:W-:Y:S01]  /*0e90*/  LOP3.LUT R3, R10, R3, RZ, 0xc0, !PT ;  /* 0x000000030a037212 */ /* 0x000fe200078ec0ff */
[----:B------:R-:W-:Y:S02]  /*0ea0*/  IMAD R7, R0, R2, R7 ;  /* 0x0000000200077224 */ /* 0x000fe400078e0207 */
[----:B0-----:R-:W-:-:S02]  /*0eb0*/  IMAD R0, R4, R21, R14 ;  /* 0x0000001504007224 */ /* 0x001fc400078e020e */
[----:B---3--:R-:W-:Y:S02]  /*0ec0*/  IMAD R6, R7, R22, R6 ;  /* 0x0000001607067224 */ /* 0x008fe400078e0206 */
[----:B------:R-:W-:Y:S02]  /*0ed0*/  IMAD.MOV.U32 R2, RZ, RZ, 0x1 ;  /* 0x00000001ff027424 */ /* 0x000fe400078e00ff */
[----:B------:R-:W-:-:S03]  /*0ee0*/  IMAD R3, R0, R13, R3 ;  /* 0x0000000d00037224 */ /* 0x000fc600078e0203 */
[----:B------:R-:W-:Y:S02]  /*0ef0*/  PRMT R0, R2, 0x7610, R0 ;  /* 0x0000761002007816 */ /* 0x000fe40000000000 */
[----:B------:R-:W-:Y:S02]  /*0f00*/  SEL R23, R3, R6, !P1 ;  /* 0x0000000603177207 */ /* 0x000fe40004800000 */
[----:B------:R-:W-:-:S07]  /*0f10*/  SEL R22, R6, R3, !P1 ;  /* 0x0000000306167207 */ /* 0x000fce0004800000 */
.L_x_8:
[----:B------:R-:W-:-:S08]  /*0f20*/  NOP ;  /* 0x0000000000007918 */ /* 0x000fd00000000000 */
[----:B------:R-:W1:Y:S02]  /*0f30*/  USETMAXREG.TRY_ALLOC.CTAPOOL UP0, 0xf0 ;  /* 0x000000f0000079c8 */ /* 0x000e640008000600 */
[----:B-1----:R-:W-:-:S13]  /*0f40*/  PLOP3.LUT P0, PT, PT, PT, UP0, 0x80, 0x0 ;  /* 0x000000000000781c */ /* 0x002fda0003f0f008 */
[----:B------:R-:W-:Y:S05]  /*0f50*/  @!P0 BRA `(.L_x_8) ;  /* 0xfffffffc00f08947 */ /* 0x000fea000383ffff */
[----:B------:R-:W-:Y:S01]  /*0f60*/  ULDC.64 UR4, c[0x0][0x598] ;  /* 0x0001660000047ab9 */ /* 0x000fe20000000a00 */
[----:B------:R-:W-:Y:S01]  /*0f70*/  ULDC.64 UR36, c[0x0][0x208] ;  /* 0x0000820000247ab9 */ /* 0x000fe20000000a00 */
[----:B------:R-:W-:-:S04]  /*0f80*/  ISETP.NE.U32.AND P0, PT, RZ, UR4, PT ;  /* 0x00000004ff007c0c */ /* 0x000fc8000bf05070 */
[----:B------:R-:W-:-:S13]  /*0f90*/  ISETP.NE.AND.EX P0, PT, RZ, UR5, PT, P0 ;  /* 0x00000005ff007c0c */ /* 0x000fda000bf05300 */
[----:B------:R-:W-:Y:S05]  /*0fa0*/  @!P0 BRA `(.L_x_11) ;  /* 0x00000000001c8947 */ /* 0x000fea0003800000 */
[----:B------:R-:W1:Y:S02]  /*0fb0*/  LDC.64 R2, c[0x0][0x598] ;  /* 0x00016600ff027b82 */ /* 0x000e640000000a00 */
[----:B-1----:R-:W2:Y:S02]  /*0fc0*/  LDG.E.64 R2, desc[UR36][R2.64] ;  /* 0x0000002402027981 */ /* 0x002ea4000c1e1b00 */
[----:B--2---:R-:W-:-:S04]  /*0fd0*/  ISETP.NE.U32.AND P0, PT, R2, RZ, PT ;  /* 0x000000ff0200720c */ /* 0x004fc80003f05070 */
[----:B------:R-:W-:-:S13]  /*0fe0*/  ISETP.NE.AND.EX P0, PT, R3, RZ, PT, P0 ;  /* 0x000000ff0300720c */ /* 0x000fda0003f05300 */
[----:B------:R-:W-:Y:S05]  /*0ff0*/  @!P0 BRA `(.L_x_11) ;  /* 0x0000000000088947 */ /* 0x000fea0003800000 */
[----:B------:R1:W5:Y:S01]  /*1000*/  LD.E R2, desc[UR36][R2.64] ;  /* 0x0000002402027980 */ /* 0x000362000c101900 */
[----:B------:R-:W-:Y:S05]  /*1010*/  BRA `(.L_x_12) ;  /* 0x0000000000247947 */ /* 0x000fea0003800000 */
.L_x_11:
[----:B------:R-:W-:Y:S02]  /*1020*/  ULDC.64 UR4, c[0x0][0x588] ;  /* 0x0001620000047ab9 */ /* 0x000fe40000000a00 */
[----:B------:R-:W-:-:S04]  /*1030*/  ISETP.NE.U32.AND P0, PT, RZ, UR4, PT ;  /* 0x00000004ff007c0c */ /* 0x000fc8000bf05070 */
[----:B------:R-:W-:-:S13]  /*1040*/  ISETP.NE.AND.EX P0, PT, RZ, UR5, PT, P0 ;  /* 0x00000005ff007c0c */ /* 0x000fda000bf05300 */
[----:B------:R-:W-:Y:S05]  /*1050*/  @!P0 BRA `(.L_x_13) ;  /* 0x00000000000c8947 */ /* 0x000fea0003800000 */
[----:B------:R-:W1:Y:S02]  /*1060*/  LDC.64 R2, c[0x0][0x588] ;  /* 0x00016200ff027b82 */ /* 0x000e640000000a00 */
[----:B-1----:R2:W5:Y:S01]  /*1070*/  LDG.E R2, desc[UR36][R2.64] ;  /* 0x0000002402027981 */ /* 0x002562000c1e1900 */
[----:B------:R-:W-:Y:S05]  /*1080*/  BRA `(.L_x_12) ;  /* 0x0000000000087947 */ /* 0x000fea0003800000 */
.L_x_13:
[----:B------:R-:W-:Y:S02]  /*1090*/  ULDC UR4, c[0x0][0x580] ;  /* 0x0001600000047ab9 */ /* 0x000fe40000000800 */
[----:B------:R-:W-:-:S07]  /*10a0*/  IMAD.U32 R2, RZ, RZ, UR4 ;  /* 0x00000004ff027e24 */ /* 0x000fce000f8e00ff */
.L_x_12:
[----:B------:R-:W-:Y:S02]  /*10b0*/  ULDC.64 UR4, c[0x0][0x5a0] ;  /* 0x0001680000047ab9 */ /* 0x000fe40000000a00 */
[----:B------:R-:W-:-:S04]  /*10c0*/  ISETP.NE.U32.AND P0, PT, RZ, UR4, PT ;  /* 0x00000004ff007c0c */ /* 0x000fc8000bf05070 */
[----:B------:R-:W-:-:S13]  /*10d0*/  ISETP.NE.AND.EX P0, PT, RZ, UR5, PT, P0 ;  /* 0x00000005ff007c0c */ /* 0x000fda000bf05300 */
[----:B------:R-:W-:Y:S05]  /*10e0*/  @!P0 BRA `(.L_x_14) ;  /* 0x00000000001c8947 */ /* 0x000fea0003800000 */
[----:B------:R-:W3:Y:S02]  /*10f0*/  LDC.64 R4, c[0x0][0x5a0] ;  /* 0x00016800ff047b82 */ /* 0x000ee40000000a00 */
[----:B---3--:R-:W3:Y:S02]  /*1100*/  LDG.E.64 R4, desc[UR36][R4.64] ;  /* 0x0000002404047981 */ /* 0x008ee4000c1e1b00 */
[----:B---3--:R-:W-:-:S04]  /*1110*/  ISETP.NE.U32.AND P0, PT, R4, RZ, PT ;  /* 0x000000ff0400720c */ /* 0x008fc80003f05070 */
[----:B------:R-:W-:-:S13]  /*1120*/  ISETP.NE.AND.EX P0, PT, R5, RZ, PT, P0 ;  /* 0x000000ff0500720c */ /* 0x000fda0003f05300 */
[----:B------:R-:W-:Y:S05]  /*1130*/  @!P0 BRA `(.L_x_14) ;  /* 0x0000000000088947 */ /* 0x000fea0003800000 */
[----:B------:R3:W5:Y:S01]  /*1140*/  LD.E R16, desc[UR36][R4.64] ;  /* 0x0000002404107980 */ /* 0x000762000c101900 */
[----:B------:R-:W-:Y:S05]  /*1150*/  BRA `(.L_x_15) ;  /* 0x0000000000247947 */ /* 0x000fea0003800000 */
.L_x_14:
[----:B------:R-:W-:Y:S02]  /*1160*/  ULDC.64 UR4, c[0x0][0x590] ;  /* 0x0001640000047ab9 */ /* 0x000fe40000000a00 */
[----:B------:R-:W-:-:S04]  /*1170*/  ISETP.NE.U32.AND P0, PT, RZ, UR4, PT ;  /* 0x00000004ff007c0c */ /* 0x000fc8000bf05070 */
[----:B------:R-:W-:-:S13]  /*1180*/  ISETP.NE.AND.EX P0, PT, RZ, UR5, PT, P0 ;  /* 0x00000005ff007c0c */ /* 0x000fda000bf05300 */
[----:B------:R-:W-:Y:S05]  /*1190*/  @!P0 BRA `(.L_x_16) ;  /* 0x00000000000c8947 */ /* 0x000fea0003800000 */
[----:B------:R-:W3:Y:S02]  /*11a0*/  LDC.64 R16, c[0x0][0x590] ;  /* 0x00016400ff107b82 */ /* 0x000ee40000000a00 */
[----:B---3--:R4:W5:Y:S01]  /*11b0*/  LDG.E R16, desc[UR36][R16.64] ;  /* 0x0000002410107981 */ /* 0x008962000c1e1900 */
[----:B------:R-:W-:Y:S05]  /*11c0*/  BRA `(.L_x_15) ;  /* 0x0000000000087947 */ /* 0x000fea0003800000 */
.L_x_16:
[----:B------:R-:W-:Y:S02]  /*11d0*/  ULDC UR4, c[0x0][0x584] ;  /* 0x0001610000047ab9 */ /* 0x000fe40000000800 */
[----:B------:R-:W-:-:S07]  /*11e0*/  IMAD.U32 R16, RZ, RZ, UR4 ;  /* 0x00000004ff107e24 */ /* 0x000fce000f8e00ff */
.L_x_15:
[----:B------:R-:W-:-:S13]  /*11f0*/  LOP3.LUT P0, RZ, R0, 0xff, RZ, 0xc0, !PT ;  /* 0x000000ff00ff7812 */ /* 0x000fda000780c0ff */
[----:B------:R-:W-:Y:S05]  /*1200*/  @!P0 EXIT ;  /* 0x000000000000894d */ /* 0x000fea0003800000 */
[----:B------:R-:W-:Y:S01]  /*1210*/  ULDC UR4, c[0x0][0x28c] ;  /* 0x0000a30000047ab9 */ /* 0x000fe20000000800 */
[----:B------:R-:W-:Y:S01]  /*1220*/  UMOV UR38, URZ ;  /* 0x0000003f00267c82 */ /* 0x000fe20008000000 */
[----:B------:R-:W-:Y:S01]  /*1230*/  UIADD3 UR4, UR4, 0x1f, URZ ;  /* 0x0000001f04047890 */ /* 0x000fe2000fffe03f */
[----:B------:R-:W-:-:S03]  /*1240*/  UMOV UR39, URZ ;  /* 0x0000003f00277c82 */ /* 0x000fc60008000000 */
[----:B------:R-:W-:-:S04]  /*1250*/  USHF.R.S32.HI UR5, URZ, 0x1f, UR4 ;  /* 0x0000001f3f057899 */ /* 0x000fc80008011404 */
[----:B------:R-:W-:-:S04]  /*1260*/  ULEA.HI UR5, UR5, UR4, URZ, 0x5 ;  /* 0x0000000405057291 */ /* 0x000fc8000f8f283f */
[----:B------:R-:W-:-:S12]  /*1270*/  USHF.R.S32.HI UR40, URZ, 0x5, UR5 ;  /* 0x000000053f287899 */ /* 0x000fd80008011405 */
.L_x_1056:
[----:B------:R-:W0:Y:S01]  /*1280*/  S2R R0, SR_TID.X ;  /* 0x0000000000007919 */ /* 0x000e220000002100 */
[----:B-1----:R-:W1:Y:S01]  /*1290*/  S2UR UR6, SR_CgaCtaId ;  /* 0x00000000000679c3 */ /* 0x002e620000008800 */
[----:B------:R-:W-:Y:S02]  /*12a0*/  UMOV UR41, 0x400 ;  /* 0x0000040000297882 */ /* 0x000fe40000000000 */
[----:B-1----:R-:W-:Y:S01]  /*12b0*/  ULEA UR41, UR6, UR41, 0x18 ;  /* 0x0000002906297291 */ /* 0x002fe2000f8ec03f */
[----:B0-----:R-:W-:-:S04]  /*12c0*/  LOP3.LUT R0, R0, 0x80, RZ, 0xc0, !PT ;  /* 0x0000008000007812 */ /* 0x001fc800078ec0ff */
[----:B------:R-:W-:-:S06]  /*12d0*/  SHF.R.U32.HI R0, RZ, 0x7, R0 ;  /* 0x00000007ff007819 */ /* 0x000fcc0000011600 */
[----:B------:R-:W0:Y:S02]  /*12e0*/  SHFL.IDX PT, R0, R0, RZ, 0x1f ;  /* 0x00001fff00007589 */ /* 0x000e2400000e0000 */
[----:B0-----:R-:W-:-:S13]  /*12f0*/  R2UR UR4, R0 ;  /* 0x00000000000472ca */ /* 0x001fda00000e0000 */
[----:B------:R-:W-:-:S04]  /*1300*/  ULEA.HI UR5, UR4, UR4, URZ, 0x1 ;  /* 0x0000000404057291 */ /* 0x000fc8000f8f083f */
[----:B------:R-:W-:-:S04]  /*1310*/  ULOP3.LUT UR5, UR5, 0xffffe, URZ, 0xc0, !UPT ;  /* 0x000ffffe05057892 */ /* 0x000fc8000f8ec03f */
[----:B------:R-:W-:-:S03]  /*1320*/  UIADD3 UR5, UR4, -UR5, URZ ;  /* 0x8000000504057290 */ /* 0x000fc6000fffe03f */
[----:B------:R-:W-:Y:S01]  /*1330*/  ULDC UR4, c[0x0][0x28c] ;  /* 0x0000a30000047ab9 */ /* 0x000fe20000000800 */
[----:B------:R-:W-:Y:S01]  /*1340*/  ULEA UR5, UR5, UR41, 0xc ;  /* 0x0000002905057291 */ /* 0x000fe2000f8e603f */
[----:B------:R-:W-:-:S03]  /*1350*/  ISETP.LT.AND P0, PT, RZ, UR4, PT ;  /* 0x00000004ff007c0c */ /* 0x000fc6000bf01270 */
[----:B------:R-:W-:-:S04]  /*1360*/  UIADD3 UR5, UR5, 0x100, URZ ;  /* 0x0000010005057890 */ /* 0x000fc8000fffe03f */
[----:B------:R-:W-:-:S04]  /*1370*/  USHF.R.U32.HI UR5, URZ, 0x4, UR5 ;  /* 0x000000043f057899 */ /* 0x000fc80008011605 */
[----:B------:R-:W-:Y:S02]  /*1380*/  ULOP3.LUT UR42, UR5, 0x3fff, URZ, 0xc0, !UPT ;  /* 0x00003fff052a7892 */ /* 0x000fe4000f8ec03f */
[----:B---345:R-:W-:Y:S10]  /*1390*/  @P0 BRA `(.L_x_17) ;  /* 0x0000000000400947 */ /* 0x038ff40003800000 */
[----:B------:R-:W-:Y:S01]  /*13a0*/  MOV R0, 0x0 ;  /* 0x0000000000007802 */ /* 0x000fe20000000f00 */
[----:B------:R-:W-:Y:S01]  /*13b0*/  ULDC.64 UR4, c[0x4][0x68] ;  /* 0x01001a0000047ab9 */ /* 0x000fe20000000a00 */
[----:B------:R-:W-:Y:S01]  /*13c0*/  ULDC.64 UR6, c[0x4][0x8] ;  /* 0x0100020000067ab9 */ /* 0x000fe20000000a00 */
[----:B---3--:R-:W-:Y:S01]  /*13d0*/  IMAD.U32 R4, RZ, RZ, UR4 ;  /* 0x00000004ff047e24 */ /* 0x008fe2000f8e00ff */
[----:B------:R0:W1:Y:S01]  /*13e0*/  LDC.64 R14, c[0x4][R0] ;  /* 0x01000000000e7b82 */ /* 0x0000620000000a00 */
[----:B------:R-:W-:Y:S01]  /*13f0*/  IMAD.U32 R5, RZ, RZ, UR5 ;  /* 0x00000005ff057e24 */ /* 0x000fe2000f8e00ff */
[----:B------:R-:W-:Y:S01]  /*1400*/  ULDC.64 UR4, c[0x4][0x70] ;  /* 0x01001c0000047ab9 */ /* 0x000fe20000000a00 */
[----:B------:R-:W-:Y:S02]  /*1410*/  IMAD.U32 R10, RZ, RZ, UR6 ;  /* 0x00000006ff0a7e24 */ /* 0x000fe4000f8e00ff */
[----:B------:R-:W-:Y:S02]  /*1420*/  IMAD.U32 R6, RZ, RZ, UR4 ;  /* 0x00000004ff067e24 */ /* 0x000fe4000f8e00ff */
[----:B------:R-:W-:-:S02]  /*1430*/  IMAD.U32 R7, RZ, RZ, UR5 ;  /* 0x00000005ff077e24 */ /* 0x000fc4000f8e00ff */
[----:B------:R-:W-:Y:S02]  /*1440*/  IMAD.U32 R11, RZ, RZ, UR7 ;  /* 0x00000007ff0b7e24 */ /* 0x000fe4000f8e00ff */
[----:B------:R-:W-:Y:S02]  /*1450*/  IMAD.MOV.U32 R8, RZ, RZ, 0x1e1 ;  /* 0x000001e1ff087424 */ /* 0x000fe400078e00ff */
[----:B------:R-:W-:Y:S02]  /*1460*/  IMAD.MOV.U32 R12, RZ, RZ, 0x1 ;  /* 0x00000001ff0c7424 */ /* 0x000fe400078e00ff */
[----:B0-----:R-:W-:-:S07]  /*1470*/  IMAD.MOV.U32 R13, RZ, RZ, RZ ;  /* 0x000000ffff0d7224 */ /* 0x001fce00078e00ff */
[----:B------:R-:W-:-:S07]  /*1480*/  LEPC R20, `(.L_x_17) ;  /* 0x000000001014794e */ /* 0x000fce0000000000 */
[----:B-12-45:R-:W-:Y:S05]  /*1490*/  CALL.ABS.NOINC R14 ;  /* 0x000000000e007343 */ /* 0x036fea0003c00000 */
.L_x_17:
[----:B------:R-:W2:Y:S02]  /*14a0*/  LDL R20, [R1+0x600] ;  /* 0x0006000001147983 */ /* 0x000ea40000100800 */
[----:B--2---:R-:W-:-:S04]  /*14b0*/  LOP3.LUT R0, R20, 0x1, RZ, 0xfc, !PT ;  /* 0x0000000114007812 */ /* 0x004fc800078efcff */
[----:B------:R-:W-:-:S13]  /*14c0*/  ISETP.NE.AND P0, PT, R0, 0x3, PT ;  /* 0x000000030000780c */ /* 0x000fda0003f05270 */
[----:B------:R-:W-:Y:S05]  /*14d0*/  @!P0 BRA `(.L_x_18) ;  /* 0x0000000000048947 */ /* 0x000fea0003800000 */
[----:B------:R-:W-:Y:S01]  /*14e0*/  BPT.TRAP 0x1 ;  /* 0x000000040000795c */ /* 0x000fe20000300000 */
.L_x_18:
[----:B------:R-:W-:Y:S02]  /*14f0*/  IMAD.U32 R3, RZ, RZ, UR39 ;  /* 0x00000027ff037e24 */ /* 0x000fe4000f8e00ff */
[----:B------:R-:W-:-:S03]  /*1500*/  IMAD.U32 R0, RZ, RZ, UR38 ;  /* 0x00000026ff007e24 */ /* 0x000fc6000f8e00ff */
[----:B------:R-:W-:Y:S02]  /*1510*/  LEA R3, R3, UR41, 0x3 ;  /* 0x0000002903037c11 */ /* 0x000fe4000f8e18ff */
[----:B------:R-:W-:-:S04]  /*1520*/  SHF.L.U32 R0, R0, 0x1f, RZ ;  /* 0x0000001f00007819 */ /* 0x000fc800000006ff */
[----:B------:R0:W1:Y:S01]  /*1530*/  SYNCS.PHASECHK.TRANS64.TRYWAIT P1, [R3+URZ], R0 ;  /* 0x00000000030075a7 */ /* 0x000062000802017f */
[----:B------:R-:W-:Y:S05]  /*1540*/  @!P0 BRA `(.L_x_19) ;  /* 0x0000000000048947 */ /* 0x000fea0003800000 */
[----:B------:R-:W-:Y:S01]  /*1550*/  BPT.TRAP 0x1 ;  /* 0x000000040000795c */ /* 0x000fe20000300000 */
.L_x_19:
[----:B-1----:R-:W-:Y:S05]  /*1560*/  @P1 BRA `(.L_x_20) ;  /* 0x0000000000081947 */ /* 0x002fea0003800000 */
[----:B------:R-:W1:Y:S02]  /*1570*/  SYNCS.PHASECHK.TRANS64.TRYWAIT P1, [R3+URZ], R0 ;  /* 0x00000000030075a7 */ /* 0x000e64000802017f */
[----:B-1----:R-:W-:Y:S05]  /*1580*/  @!P1 BRA `(.L_x_21) ;  /* 0x0000031800649947 */ /* 0x002fea0003800000 */
.L_x_20:
[----:B------:R-:W-:-:S04]  /*1590*/  UISETP.LT.AND UP0, UPT, UR40, 0x1, UPT ;  /* 0x000000012800788c */ /* 0x000fc8000bf01270 */
[----:B------:R-:W-:-:S06]  /*15a0*/  USEL UR4, UR40, 0x1, UP0 ;  /* 0x0000000128047887 */ /* 0x000fcc0008000000 */
[----:B------:R-:W-:Y:S01]  /*15b0*/  IMAD.U32 R6, RZ, RZ, UR4 ;  /* 0x00000004ff067e24 */ /* 0x000fe2000f8e00ff */
[----:B------:R-:W-:Y:S05]  /*15c0*/  WARPSYNC.ALL ;  /* 0x0000000000007948 */ /* 0x000fea0003800000 */
[----:B------:R-:W-:-:S04]  /*15d0*/  IADD3 R6, -R6, UR40, RZ ;  /* 0x0000002806067c10 */ /* 0x000fc8000fffe1ff */
[----:B------:R-:W-:Y:S01]  /*15e0*/  ISETP.GE.AND P1, PT, R6, 0x1, PT ;  /* 0x000000010600780c */ /* 0x000fe20003f26270 */
[----:B------:R-:W-:Y:S01]  /*15f0*/  UIADD3 UR4, UR41, 0xf100, URZ ;  /* 0x0000f10029047890 */ /* 0x000fe2000fffe03f */
[----:B------:R-:W-:Y:S01]  /*1600*/  WARPGROUP.ARRIVE ;  /* 0x00000000000079c5 */ /* 0x000fe20000000000 */
[----:B------:R-:W-:Y:S01]  /*1610*/  UMOV UR9, 0x80000020 ;  /* 0x8000002000097882 */ /* 0x000fe20000000000 */
[----:B------:R-:W-:Y:S01]  /*1620*/  UMOV UR11, 0x80000020 ;  /* 0x80000020000b7882 */ /* 0x000fe20000000000 */
[----:B------:R-:W-:Y:S01]  /*1630*/  USHF.R.U32.HI UR4, URZ, 0x4, UR4 ;  /* 0x000000043f047899 */ /* 0x000fe20008011604 */
[----:B------:R-:W-:Y:S01]  /*1640*/  STL [R1+0xcec], R165 ;  /* 0x000ceca501007387 */ /* 0x000fe20000100800 */
[----:B------:R-:W-:Y:S01]  /*1650*/  UMOV UR13, UR9 ;  /* 0x00000009000d7c82 */ /* 0x000fe20008000000 */
[----:B------:R-:W-:Y:S01]  /*1660*/  UMOV UR15, 0x80000020 ;  /* 0x80000020000f7882 */ /* 0x000fe20000000000 */
[----:B------:R-:W-:Y:S01]  /*1670*/  ULOP3.LUT UR5, UR4, 0x3fff, URZ, 0xc0, !UPT ;  /* 0x00003fff04057892 */ /* 0x000fe2000f8ec03f */
[----:B------:R-:W-:Y:S01]  /*1680*/  STL [R1+0xce8], R160 ;  /* 0x000ce8a001007387 */ /* 0x000fe20000100800 */
[----:B------:R-:W-:-:S02]  /*1690*/  ULOP3.LUT UR4, UR42, 0x10000, URZ, 0xfc, !UPT ;  /* 0x000100002a047892 */ /* 0x000fc4000f8efc3f */
[----:B------:R-:W-:Y:S01]  /*16a0*/  ULOP3.LUT UR5, UR5, 0x10000, URZ, 0xfc, !UPT ;  /* 0x0001000005057892 */ /* 0x000fe2000f8efc3f */
[----:B------:R2:W-:Y:S01]  /*16b0*/  STL [R1+0x6e4], R23 ;  /* 0x0006e41701007387 */ /* 0x0005e20000100800 */
[----:B------:R-:W-:Y:S02]  /*16c0*/  UIMAD UR6, UR39, 0x300, UR4 ;  /* 0x00000300270678a4 */ /* 0x000fe4000f8e0204 */
[----:B------:R-:W-:Y:S01]  /*16d0*/  ULEA UR7, UR39, UR5, 0xb ;  /* 0x0000000527077291 */ /* 0x000fe2000f8e583f */
[----:B------:R0:W-:Y:S03]  /*16e0*/  STL [R1+0x6e0], R22 ;  /* 0x0006e01601007387 */ /* 0x0001e60000100800 */
[----:B------:R-:W-:Y:S01]  /*16f0*/  UIADD3 UR14, UR7, 0x400, URZ ;  /* 0x00000400070e7890 */ /* 0x000fe2000fffe03f */
[----:B------:R1:W-:Y:S01]  /*1700*/  STL [R1+0x6dc], R19 ;  /* 0x0006dc1301007387 */ /* 0x0003e20000100800 */
[----:B------:R-:W-:Y:S01]  /*1710*/  UMOV UR8, UR6 ;  /* 0x0000000600087c82 */ /* 0x000fe20008000000 */
[----:B------:R-:W-:Y:S01]  /*1720*/  UMOV UR10, UR7 ;  /* 0x00000007000a7c82 */ /* 0x000fe20008000000 */
[----:B------:R-:W-:Y:S01]  /*1730*/  UMOV UR12, UR8 ;  /* 0x00000008000c7c82 */ /* 0x000fe20008000000 */
[----:B------:R-:W-:Y:S01]  /*1740*/  HGMMA.64x256x16.F32 R24, gdesc[UR8], RZ, !UPT, gsb0 ;  /* 0x03e00000081879f0 */ /* 0x000fe2000c0008ff */
[----:B------:R3:W-:Y:S04]  /*1750*/  STL [R1+0x6d8], R18 ;  /* 0x0006d81201007387 */ /* 0x0007e80000100800 */
[----:B------:R4:W-:Y:S04]  /*1760*/  STL [R1+0x6d4], R17 ;  /* 0x0006d41101007387 */ /* 0x0009e80000100800 */
[----:B-----5:R4:W-:Y:S04]  /*1770*/  STL [R1+0x6d0], R16 ;  /* 0x0006d01001007387 */ /* 0x0209e80000100800 */
[----:B------:R4:W-:Y:S04]  /*1780*/  STL [R1+0x6cc], R6 ;  /* 0x0006cc0601007387 */ /* 0x0009e80000100800 */
[----:B------:R4:W-:Y:S01]  /*1790*/  STL [R1+0x6c8], R2 ;  /* 0x0006c80201007387 */ /* 0x0009e20000100800 */
[----:B------:R-:W-:-:S03]  /*17a0*/  WARPGROUP.DEPBAR.LE gsb0, 0x0 ;  /* 0x00008000000079c5 */ /* 0x000fc60000010000 */
[----:B------:R-:W-:Y:S01]  /*17b0*/  STL.64 [R1+0x400], R24 ;  /* 0x0004001801007387 */ /* 0x000fe20000100a00 */
[----:B------:R-:W-:Y:S02]  /*17c0*/  IMAD.MOV.U32 R235, RZ, RZ, R47 ;  /* 0x000000ffffeb7224 */ /* 0x000fe400078e002f */
[----:B------:R-:W-:Y:S01]  /*17d0*/  IMAD.MOV.U32 R234, RZ, RZ, R48 ;  /* 0x000000ffffea7224 */ /* 0x000fe200078e0030 */
[----:B------:R-:W-:Y:S01]  /*17e0*/  STL.64 [R1+0x408], R26 ;  /* 0x0004081a01007387 */ /* 0x000fe20000100a00 */
[----:B------:R-:W-:Y:S02]  /*17f0*/  IMAD.MOV.U32 R233, RZ, RZ, R49 ;  /* 0x000000ffffe97224 */ /* 0x000fe400078e0031 */
[----:B------:R-:W-:Y:S01]  /*1800*/  IMAD.MOV.U32 R232, RZ, RZ, R50 ;  /* 0x000000ffffe87224 */ /* 0x000fe200078e0032 */
[----:B------:R-:W-:Y:S01]  /*1810*/  STL.64 [R1+0x410], R28 ;  /* 0x0004101c01007387 */ /* 0x000fe20000100a00 */
[----:B------:R-:W-:Y:S02]  /*1820*/  IMAD.MOV.U32 R231, RZ, RZ, R51 ;  /* 0x000000ffffe77224 */ /* 0x000fe400078e0033 */
[----:B------:R-:W-:Y:S01]  /*1830*/  IMAD.MOV.U32 R230, RZ, RZ, R52 ;  /* 0x000000ffffe67224 */ /* 0x000fe200078e0034 */
[----:B------:R-:W-:Y:S01]  /*1840*/  STL.64 [R1+0x418], R30 ;  /* 0x0004181e01007387 */ /* 0x000fe20000100a00 */
[----:B------:R-:W-:-:S02]  /*1850*/  IMAD.MOV.U32 R229, RZ, RZ, R53 ;  /* 0x000000ffffe57224 */ /* 0x000fc400078e0035 */
        /* <DEDUP_REMOVED lines=22> */
[----:B------:R4:W-:Y:S01]  /*19c0*/  STL [R1+0x458], R46 ;  /* 0x0004582e01007387 */ /* 0x0009e20000100800 */
[----:B------:R-:W-:Y:S02]  /*19d0*/  IMAD.MOV.U32 R213, RZ, RZ, R69 ;  /* 0x000000ffffd57224 */ /* 0x000fe400078e0045 */
[----:B------:R-:W-:Y:S02]  /*19e0*/  IMAD.MOV.U32 R212, RZ, RZ, R70 ;  /* 0x000000ffffd47224 */ /* 0x000fe400078e0046 */
[----:B------:R-:W-:-:S02]  /*19f0*/  IMAD.MOV.U32 R211, RZ, RZ, R71 ;  /* 0x000000ffffd37224 */ /* 0x000fc400078e0047 */
[----:B------:R-:W-:Y:S02]  /*1a00*/  IMAD.MOV.U32 R210, RZ, RZ, R72 ;  /* 0x000000ffffd27224 */ /* 0x000fe400078e0048 */
[----:B------:R-:W-:Y:S02]  /*1a10*/  IMAD.MOV.U32 R209, RZ, RZ, R73 ;  /* 0x000000ffffd17224 */ /* 0x000fe400078e0049 */
[----:B------:R-:W-:Y:S02]  /*1a20*/  IMAD.MOV.U32 R208, RZ, RZ, R74 ;  /* 0x000000ffffd07224 */ /* 0x000fe400078e004a */
        /* <DEDUP_REMOVED lines=54> */
[----:B--2---:R-:W-:Y:S02]  /*1d90*/  IMAD.MOV.U32 R23, RZ, RZ, R129 ;  /* 0x000000ffff177224 */ /* 0x004fe400078e0081 */
[----:B0-----:R-:W-:Y:S02]  /*1da0*/  IMAD.MOV.U32 R22, RZ, RZ, R130 ;  /* 0x000000ffff167224 */ /* 0x001fe400078e0082 */
[----:B------:R-:W-:-:S02]  /*1db0*/  IMAD.MOV.U32 R21, RZ, RZ, R131 ;  /* 0x000000ffff157224 */ /* 0x000fc400078e0083 */
[----:B------:R-:W-:Y:S02]  /*1dc0*/  IMAD.MOV.U32 R20, RZ, RZ, R132 ;  /* 0x000000ffff147224 */ /* 0x000fe400078e0084 */
[----:B-1----:R-:W-:Y:S02]  /*1dd0*/  IMAD.MOV.U32 R19, RZ, RZ, R133 ;  /* 0x000000ffff137224 */ /* 0x002fe400078e0085 */
[----:B---3--:R-:W-:Y:S02]  /*1de0*/  IMAD.MOV.U32 R18, RZ, RZ, R134 ;  /* 0x000000ffff127224 */ /* 0x008fe400078e0086 */
[----:B----4-:R-:W-:Y:S02]  /*1df0*/  IMAD.MOV.U32 R17, RZ, RZ, R135 ;  /* 0x000000ffff117224 */ /* 0x010fe400078e0087 */
        /* <DEDUP_REMOVED lines=16> */
[----:B------:R-:W-:-:S06]  /*1f00*/  WARPGROUP.ARRIVE ;  /* 0x00000000000079c5 */ /* 0x000fcc0000000000 */
[----:B------:R-:W-:Y:S01]  /*1f10*/  HGMMA.64x256x16.F32 R24, gdesc[UR12], RZ, !UPT, gsb0 ;  /* 0x03e000000c1879f0 */ /* 0x000fe2000c0008ff */
[----:B------:R-:W-:Y:S01]  /*1f20*/  UIADD3 UR12, UR6, 0x200, URZ ;  /* 0x00000200060c7890 */ /* 0x000fe2000fffe03f */
[----:B------:R-:W-:Y:S01]  /*1f30*/  UMOV UR13, 0x80000020 ;  /* 0x80000020000d7882 */ /* 0x000fe20000000000 */
[----:B------:R-:W-:Y:S02]  /*1f40*/  WARPGROUP.DEPBAR.LE gsb0, 0x0 ;  /* 0x00008000000079c5 */ /* 0x000fe40000010000 */
[----:B------:R-:W-:Y:S01]  /*1f50*/  STL.64 [R1], R24 ;  /* 0x0000001801007387 */ /* 0x000fe20000100a00 */
[----:B------:R-:W-:Y:S02]  /*1f60*/  IMAD.MOV.U32 R165, RZ, RZ, R150 ;  /* 0x000000ffffa57224 */ /* 0x000fe400078e0096 */
[----:B------:R-:W-:Y:S01]  /*1f70*/  IMAD.MOV.U32 R160, RZ, RZ, R151 ;  /* 0x000000ffffa07224 */ /* 0x000fe200078e0097 */
[----:B------:R-:W-:Y:S04]  /*1f80*/  STL.64 [R1+0x8], R26 ;  /* 0x0000081a01007387 */ /* 0x000fe80000100a00 */
        /* <DEDUP_REMOVED lines=60> */
[----:B------:R0:W-:Y:S02]  /*2350*/  STL.64 [R1+0x1f0], R148 ;  /* 0x0001f09401007387 */ /* 0x0001e40000100a00 */
[----:B0-----:R-:W-:-:S06]  /*2360*/  WARPGROUP.ARRIVE ;  /* 0x00000000000079c5 */ /* 0x001fcc0000000000 */
[----:B------:R-:W-:Y:S03]  /*2370*/  HGMMA.64x256x16.F32 R24, gdesc[UR12], RZ, !UPT, gsb0 ;  /* 0x03e000000c1879f0 */ /* 0x000fe6000c0008ff */
[----:B------:R-:W-:Y:S02]  /*2380*/  WARPGROUP.DEPBAR.LE gsb0, 0x0 ;  /* 0x00008000000079c5 */ /* 0x000fe40000010000 */
        /* <DEDUP_REMOVED lines=63> */
[----:B------:R0:W-:Y:S04]  /*2780*/  STL.64 [R1+0x6e8], R24 ;  /* 0x0006e81801007387 */ /* 0x0001e80000100a00 */
[----:B0-----:R-:W2:Y:S04]  /*2790*/  LDL.LU R24, [R1] ;  /* 0x0000000001187983 */ /* 0x001ea80000300800 */
[----:B------:R-:W2:Y:S04]  /*27a0*/  LDL.LU R25, [R1+0x4] ;  /* 0x0000040001197983 */ /* 0x000ea80000300800 */
[----:B------:R-:W3:Y:S04]  /*27b0*/  LDL.LU R26, [R1+0x8] ;  /* 0x00000800011a7983 */ /* 0x000ee80000300800 */
[----:B------:R-:W3:Y:S04]  /*27c0*/  LDL.LU R27, [R1+0xc] ;  /* 0x00000c00011b7983 */ /* 0x000ee80000300800 */
[----:B------:R-:W4:Y:S04]  /*27d0*/  LDL.LU R28, [R1+0x10] ;  /* 0x00001000011c7983 */ /* 0x000f280000300800 */
[----:B------:R-:W4:Y:S04]  /*27e0*/  LDL.LU R29, [R1+0x14] ;  /* 0x00001400011d7983 */ /* 0x000f280000300800 */
[----:B------:R-:W2:Y:S04]  /*27f0*/  LDL.LU R30, [R1+0x18] ;  /* 0x00001800011e7983 */ /* 0x000ea80000300800 */
        /* <DEDUP_REMOVED lines=118> */
[----:B------:R-:W4:Y:S01]  /*2f60*/  LDL.LU R149, [R1+0x1f4] ;  /* 0x0001f40001957983 */ /* 0x000f220000300800 */
[----:B------:R-:W-:-:S02]  /*2f70*/  IMAD.MOV.U32 R150, RZ, RZ, R165 ;  /* 0x000000ffff967224 */ /* 0x000fc400078e00a5 */
[----:B------:R-:W-:Y:S01]  /*2f80*/  IMAD.MOV.U32 R151, RZ, RZ, R160 ;  /* 0x000000ffff977224 */ /* 0x000fe200078e00a0 */
[----:B------:R-:W2:Y:S04]  /*2f90*/  LDL.LU R165, [R1+0xcec] ;  /* 0x000cec0001a57983 */ /* 0x000ea80000300800 */
[----:B------:R-:W2:Y:S04]  /*2fa0*/  LDL.LU R160, [R1+0xce8] ;  /* 0x000ce80001a07983 */ /* 0x000ea80000300800 */
[----:B------:R-:W-:Y:S04]  /*2fb0*/  STL.64 [R1+0xae0], R150 ;  /* 0x000ae09601007387 */ /* 0x000fe80000100a00 */
[----:B----4-:R-:W-:Y:S04]  /*2fc0*/  STL.64 [R1+0xad8], R148 ;  /* 0x000ad89401007387 */ /* 0x010fe80000100a00 */
[----:B---3--:R-:W-:Y:S04]  /*2fd0*/  STL.64 [R1+0xad0], R146 ;  /* 0x000ad09201007387 */ /* 0x008fe80000100a00 */
[----:B--2---:R-:W-:Y:S04]  /*2fe0*/  STL.64 [R1+0xac8], R144 ;  /* 0x000ac89001007387 */ /* 0x004fe80000100a00 */
        /* <DEDUP_REMOVED lines=60> */
[----:B0-----:R-:W2:Y:S04]  /*33b0*/  LDL.LU R24, [R1+0x400] ;  /* 0x0004000001187983 */ /* 0x001ea80000300800 */
        /* <DEDUP_REMOVED lines=21> */
[----:B------:R-:W4:Y:S01]  /*3510*/  LDL.LU R46, [R1+0x458] ;  /* 0x00045800012e7983 */ /* 0x000f220000300800 */
[----:B------:R-:W-:Y:S01]  /*3520*/  IMAD.MOV.U32 R150, RZ, RZ, R2 ;  /* 0x000000ffff967224 */ /* 0x000fe200078e0002 */
[----:B------:R-:W-:Y:S01]  /*3530*/  UMOV UR14, UR10 ;  /* 0x0000000a000e7c82 */ /* 0x000fe20008000000 */
[----:B------:R-:W-:Y:S01]  /*3540*/  IMAD.MOV.U32 R151, RZ, RZ, R0 ;  /* 0x000000ffff977224 */ /* 0x000fe200078e0000 */
[----:B------:R-:W-:Y:S01]  /*3550*/  UMOV UR15, UR11 ;  /* 0x0000000b000f7c82 */ /* 0x000fe20008000000 */
        /* <DEDUP_REMOVED lines=153> */
[----:B------:R-:W-:-:S03]  /*3ef0*/  IMAD.MOV.U32 R47, RZ, RZ, R235 ;  /* 0x000000ffff2f7224 */ /* 0x000fc600078e00eb */
        /* <DEDUP_REMOVED lines=49> */
[----:B------:R0:W-:Y:S01]  /*4210*/  STL [R1+0x258], R46 ;  /* 0x0002582e01007387 */ /* 0x0001e20000100800 */
[----:B------:R-:W-:Y:S02]  /*4220*/  IMAD.MOV.U32 R212, RZ, RZ, R128 ;  /* 0x000000ffffd47224 */ /* 0x000fe400078e0080 */
[----:B------:R-:W-:Y:S01]  /*4230*/  IMAD.MOV.U32 R213, RZ, RZ, R129 ;  /* 0x000000ffffd57224 */ /* 0x000fe200078e0081 */
[----:B------:R-:W2:Y:S01]  /*4240*/  LDL.LU.64 R150, [R1+0xce0] ;  /* 0x000ce00001967983 */ /* 0x000ea20000300a00 */
[----:B------:R-:W-:Y:S02]  /*4250*/  IMAD.MOV.U32 R210, RZ, RZ, R126 ;  /* 0x000000ffffd27224 */ /* 0x000fe400078e007e */
[----:B------:R-:W-:Y:S01]  /*4260*/  IMAD.MOV.U32 R211, RZ, RZ, R127 ;  /* 0x000000ffffd37224 */ /* 0x000fe200078e007f */
[----:B------:R-:W2:Y:S01]  /*4270*/  LDL.LU.64 R148, [R1+0xcd8] ;  /* 0x000cd80001947983 */ /* 0x000ea20000300a00 */
[----:B------:R-:W-:-:S02]  /*4280*/  IMAD.MOV.U32 R208, RZ, RZ, R124 ;  /* 0x000000ffffd07224 */ /* 0x000fc400078e007c */
[----:B------:R-:W-:Y:S01]  /*4290*/  IMAD.MOV.U32 R209, RZ, RZ, R125 ;  /* 0x000000ffffd17224 */ /* 0x000fe200078e007d */
[----:B------:R-:W2:Y:S01]  /*42a0*/  LDL.LU.64 R146, [R1+0xcd0] ;  /* 0x000cd00001927983 */ /* 0x000ea20000300a00 */
        /* <DEDUP_REMOVED lines=114> */
[----:B------:R-:W-:-:S03]  /*49d0*/  IMAD.MOV.U32 R23, RZ, RZ, R47 ;  /* 0x000000ffff177224 */ /* 0x000fc600078e002f */
[----:B------:R-:W2:Y:S04]  /*49e0*/  LDL.LU.64 R68, [R1+0xb98] ;  /* 0x000b980001447983 */ /* 0x000ea80000300a00 */
        /* <DEDUP_REMOVED lines=10> */
[----:B0-----:R-:W2:Y:S04]  /*4a90*/  LDL.LU.64 R46, [R1+0xb40] ;  /* 0x000b4000012e7983 */ /* 0x001ea80000300a00 */
        /* <DEDUP_REMOVED lines=10> */
[----:B------:R-:W2:Y:S01]  /*4b40*/  LDL.LU.64 R24, [R1+0xae8] ;  /* 0x000ae80001187983 */ /* 0x000ea20000300a00 */
[----:B------:R-:W-:-:S02]  /*4b50*/  UIADD3 UR8, UR6, 0x2, URZ ;  /* 0x0000000206087890 */ /* 0x000fc4000fffe03f */
[----:B------:R-:W-:Y:S01]  /*4b60*/  UIADD3 UR10, UR7, 0x2, URZ ;  /* 0x00000002070a7890 */ /* 0x000fe2000fffe03f */
[----:B------:R-:W-:Y:S01]  /*4b70*/  UMOV UR9, 0x80000020 ;  /* 0x8000002000097882 */ /* 0x000fe20000000000 */
[----:B------:R-:W-:Y:S01]  /*4b80*/  UMOV UR11, 0x80000020 ;  /* 0x80000020000b7882 */ /* 0x000fe20000000000 */
[----:B--2---:R-:W-:-:S06]  /*4b90*/  WARPGROUP.ARRIVE ;  /* 0x00000000000079c5 */ /* 0x004fcc0000000000 */
[----:B------:R-:W-:Y:S03]  /*4ba0*/  HGMMA.64x256x16.F32 R24, gdesc[UR8], R24, gsb0 ;  /* 0x03e00000081879f0 */ /* 0x000fe60008000818 */
        /* <DEDUP_REMOVED lines=129> */
[----:B------:R-:W-:Y:S01]  /*53c0*/  UIADD3 UR14, UR7, 0x402, URZ ;  /* 0x00000402070e7890 */ /* 0x000fe2000fffe03f */
[----:B------:R-:W-:Y:S01]  /*53d0*/  UMOV UR12, UR8 ;  /* 0x00000008000c7c82 */ /* 0x000fe20008000000 */
[----:B------:R-:W-:Y:S01]  /*53e0*/  UMOV UR13, UR9 ;  /* 0x00000009000d7c82 */ /* 0x000fe20008000000 */
[----:B------:R-:W-:Y:S01]  /*53f0*/  UMOV UR15, 0x80000020 ;  /* 0x80000020000f7882 */ /* 0x000fe20000000000 */
[----:B--2---:R-:W-:-:S06]  /*5400*/  WARPGROUP.ARRIVE ;  /* 0x00000000000079c5 */ /* 0x004fcc0000000000 */
[----:B------:R-:W-:Y:S03]  /*5410*/  HGMMA.64x256x16.F32 R24, gdesc[UR12], R24, gsb0 ;  /* 0x03e000000c1879f0 */ /* 0x000fe60008000818 */
[----:B------:R-:W-:Y:S02]  /*5420*/  WARPGROUP.DEPBAR.LE gsb0, 0x0 ;  /* 0x00008000000079c5 */ /* 0x000fe40000010000 */
[----:B------:R-:W-:Y:S04]  /*5430*/  STL.64 [R1], R24 ;  /* 0x0000001801007387 */ /* 0x000fe80000100a00 */
        /* <DEDUP_REMOVED lines=128> */
[----:B------:R-:W-:-:S02]  /*5c40*/  UMOV UR13, 0x80000020 ;  /* 0x80000020000d7882 */ /* 0x000fc40000000000 */
[----:B------:R-:W-:Y:S04]  /*5c50*/  STL [R1+0x6c4], R165 ;  /* 0x0006c4a501007387 */ /* 0x000fe80000100800 */
[----:B------:R-:W-:Y:S01]  /*5c60*/  STL [R1+0x6c0], R160 ;  /* 0x0006c0a001007387 */ /* 0x000fe20000100800 */
        /* <DEDUP_REMOVED lines=47> */
[----:B------:R-:W2:Y:S01]  /*5f60*/  LDL.LU R130, [R1+0x258] ;  /* 0x0002580001827983 */ /* 0x000ea20000300800 */
        /* <DEDUP_REMOVED lines=16> */
[----:B------:R-:W-:Y:S01]  /*6070*/  IMAD.MOV.U32 R132, RZ, RZ, R22 ;  /* 0x000000ffff847224 */ /* 0x000fe200078e0016 */
[----:B------:R-:W-:Y:S01]  /*6080*/  UMOV UR8, UR12 ;  /* 0x0000000c00087c82 */ /* 0x000fe20008000000 */
[----:B------:R-:W-:Y:S01]  /*6090*/  IMAD.MOV.U32 R133, RZ, RZ, R19 ;  /* 0x000000ffff857224 */ /* 0x000fe200078e0013 */
[----:B------:R-:W-:Y:S01]  /*60a0*/  UMOV UR9, UR13 ;  /* 0x0000000d00097c82 */ /* 0x000fe20008000000 */
[----:B------:R-:W-:Y:S01]  /*60b0*/  IMAD.MOV.U32 R134, RZ, RZ, R18 ;  /* 0x000000ffff867224 */ /* 0x000fe200078e0012 */
[----:B------:R0:W5:Y:S01]  /*60c0*/  LDL.LU R23, [R1+0x6e4] ;  /* 0x0006e40001177983 */ /* 0x0001620000300800 */
[----:B------:R-:W-:-:S02]  /*60d0*/  IMAD.MOV.U32 R135, RZ, RZ, R17 ;  /* 0x000000ffff877224 */ /* 0x000fc400078e0011 */
[----:B------:R-:W-:Y:S01]  /*60e0*/  IMAD.MOV.U32 R136, RZ, RZ, R16 ;  /* 0x000000ffff887224 */ /* 0x000fe200078e0010 */
[----:B------:R0:W5:Y:S01]  /*60f0*/  LDL.LU R22, [R1+0x6e0] ;  /* 0x0006e00001167983 */ /* 0x0001620000300800 */
[----:B------:R-:W-:Y:S02]  /*6100*/  IMAD.MOV.U32 R137, RZ, RZ, R6 ;  /* 0x000000ffff897224 */ /* 0x000fe400078e0006 */
[----:B------:R-:W-:Y:S01]  /*6110*/  IMAD.MOV.U32 R138, RZ, RZ, R2 ;  /* 0x000000ffff8a7224 */ /* 0x000fe200078e0002 */
[----:B------:R0:W5:Y:S01]  /*6120*/  LDL.LU R19, [R1+0x6dc] ;  /* 0x0006dc0001137983 */ /* 0x0001620000300800 */
[----:B------:R-:W-:Y:S02]  /*6130*/  IMAD.MOV.U32 R221, RZ, RZ, R21 ;  /* 0x000000ffffdd7224 */ /* 0x000fe400078e0015 */
        /* <DEDUP_REMOVED lines=15> */
[----:B------:R-:W-:Y:S02]  /*6230*/  IMAD.MOV.U32 R232, RZ, RZ, R5 ;  /* 0x000000ffffe87224 */ /* 0x000fe400078e0005 */
[----:B------:R-:W-:Y:S02]  /*6240*/  IMAD.MOV.U32 R233, RZ, RZ, R4 ;  /* 0x000000ffffe97224 */ /* 0x000fe400078e0004 */
[----:B------:R-:W-:Y:S02]  /*6250*/  IMAD.MOV.U32 R234, RZ, RZ, R3 ;  /* 0x000000ffffea7224 */ /* 0x000fe400078e0003 */
[----:B------:R-:W-:-:S06]  /*6260*/  IMAD.MOV.U32 R235, RZ, RZ, R0 ;  /* 0x000000ffffeb7224 */ /* 0x000fcc00078e0000 */
        /* <DEDUP_REMOVED lines=67> */
[----:B-1----:R0:W5:Y:S04]  /*66a0*/  LDL.LU R165, [R1+0x6c4] ;  /* 0x0006c40001a57983 */ /* 0x0021680000300800 */
[----:B------:R0:W5:Y:S04]  /*66b0*/  LDL.LU R160, [R1+0x6c0] ;  /* 0x0006c00001a07983 */ /* 0x0001680000300800 */
[----:B------:R0:W5:Y:S04]  /*66c0*/  LDL.LU.64 R150, [R1+0x6b8] ;  /* 0x0006b80001967983 */ /* 0x0001680000300a00 */
        /* <DEDUP_REMOVED lines=20> */
[----:B------:R0:W5:Y:S01]  /*6810*/  LDL.LU.64 R108, [R1+0x610] ;  /* 0x00061000016c7983 */ /* 0x0001620000300a00 */
[----:B------:R-:W-:Y:S05]  /*6820*/  @!P1 BRA `(.L_x_22) ;  /* 0x0000007000249947 */ /* 0x000fea0003800000 */
[----:B------:R-:W-:Y:S01]  /*6830*/  UIADD3 UR6, UR39, 0x1, URZ ;  /* 0x0000000127067890 */ /* 0x000fe2000fffe03f */
[----:B-----5:R-:W-:Y:S02]  /*6840*/  IMAD.MOV.U32 R3, RZ, RZ, R6 ;  /* 0x000000ffff037224 */ /* 0x020fe400078e0006 */
[----:B------:R-:W-:Y:S01]  /*6850*/  IMAD.U32 R0, RZ, RZ, UR39 ;  /* 0x00000027ff007e24 */ /* 0x000fe2000f8e00ff */
[----:B------:R-:W-:-:S04]  /*6860*/  UISETP.NE.AND UP0, UPT, UR6, 0x5, UPT ;  /* 0x000000050600788c */ /* 0x000fc8000bf05270 */
[----:B------:R-:W-:Y:S02]  /*6870*/  USEL UR7, URZ, 0x1, UP0 ;  /* 0x000000013f077887 */ /* 0x000fe40008000000 */
[----:B------:R-:W-:Y:S02]  /*6880*/  USEL UR6, UR6, URZ, UP0 ;  /* 0x0000003f06067287 */ /* 0x000fe40008000000 */
[----:B------:R-:W-:-:S06]  /*6890*/  ULOP3.LUT UR7, UR38, UR7, URZ, 0x3c, !UPT ;  /* 0x0000000726077292 */ /* 0x000fcc000f8e3c3f */
[----:B------:R-:W-:-:S07]  /*68a0*/  IMAD.U32 R4, RZ, RZ, UR7 ;  /* 0x00000007ff047e24 */ /* 0x000fce000f8e00ff */
.L_x_29:
[----:B------:R-:W-:Y:S05]  /*68b0*/  @!P0 BRA `(.L_x_23) ;  /* 0x0000000000048947 */ /* 0x000fea0003800000 */
[----:B------:R-:W-:Y:S01]  /*68c0*/  BPT.TRAP 0x1 ;  /* 0x000000040000795c */ /* 0x000fe20000300000 */
.L_x_23:
[----:B------:R-:W-:Y:S01]  /*68d0*/  ULEA UR7, UR6, UR41, 0x3 ;  /* 0x0000002906077291 */ /* 0x000fe2000f8e183f */
[----:B------:R-:W-:-:S08]  /*68e0*/  SHF.L.U32 R5, R4, 0x1f, RZ ;  /* 0x0000001f04057819 */ /* 0x000fd000000006ff */
[----:B------:R1:W2:Y:S01]  /*68f0*/  SYNCS.PHASECHK.TRANS64.TRYWAIT P1, [UR7], R5 ;  /* 0x00000005ff0075a7 */ /* 0x0002a20008020147 */
[----:B------:R-:W-:Y:S05]  /*6900*/  @!P0 BRA `(.L_x_24) ;  /* 0x0000000000048947 */ /* 0x000fea0003800000 */
[----:B------:R-:W-:Y:S01]  /*6910*/  BPT.TRAP 0x1 ;  /* 0x000000040000795c */ /* 0x000fe20000300000 */
.L_x_24:
[----:B--2---:R-:W-:Y:S05]  /*6920*/  @P1 BRA `(.L_x_25) ;  /* 0x0000000000081947 */ /* 0x004fea0003800000 */
[----:B------:R-:W2:Y:S02]  /*6930*/  SYNCS.PHASECHK.TRANS64.TRYWAIT P1, [UR7], R5 ;  /* 0x00000005ff0075a7 */ /* 0x000ea40008020147 */
[----:B--2---:R-:W-:Y:S05]  /*6940*/  @!P1 BRA `(.L_x_26) ;  /* 0x000002c400889947 */ /* 0x004fea0003800000 */
.L_x_25:
        /* <DEDUP_REMOVED lines=64> */
[----:B---3--:R-:W3:Y:S04]  /*6d50*/  LDL.LU.64 R24, [R1] ;  /* 0x0000000001187983 */ /* 0x008ee80000300a00 */
[----:B------:R-:W4:Y:S04]  /*6d60*/  LDL.LU.64 R26, [R1+0x8] ;  /* 0x00000800011a7983 */ /* 0x000f280000300a00 */
[----:B------:R-:W2:Y:S04]  /*6d70*/  LDL.LU.64 R28, [R1+0x10] ;  /* 0x00001000011c7983 */ /* 0x000ea80000300a00 */
[----:B------:R-:W3:Y:S04]  /*6d80*/  LDL.LU.64 R30, [R1+0x18] ;  /* 0x00001800011e7983 */ /* 0x000ee80000300a00 */
        /* <DEDUP_REMOVED lines=60> */
[----:B---3--:R-:W-:Y:S04]  /*7150*/  STL.64 [R1+0x10f8], R150 ;  /* 0x0010f89601007387 */ /* 0x008fe80000100a00 */
[----:B--2---:R-:W-:Y:S04]  /*7160*/  STL.64 [R1+0x10f0], R148 ;  /* 0x0010f09401007387 */ /* 0x004fe80000100a00 */
[----:B----4-:R-:W-:Y:S04]  /*7170*/  STL.64 [R1+0x10e8], R146 ;  /* 0x0010e89201007387 */ /* 0x010fe80000100a00 */
        /* <DEDUP_REMOVED lines=61> */
[----:B--2---:R-:W2:Y:S04]  /*7550*/  LDL.LU.64 R24, [R1+0x400] ;  /* 0x0004000001187983 */ /* 0x004ea80000300a00 */
        /* <DEDUP_REMOVED lines=63> */
[----:B------:R-:W-:-:S02]  /*7950*/  UIMAD UR7, UR6, 0x300, UR4 ;  /* 0x00000300060778a4 */ /* 0x000fc4000f8e0204 */
[----:B------:R-:W-:Y:S01]  /*7960*/  ULEA UR16, UR6, UR5, 0xb ;  /* 0x0000000506107291 */ /* 0x000fe2000f8e583f */
[----:B------:R-:W-:Y:S01]  /*7970*/  STL [R1+0xcfc], R165 ;  /* 0x000cfca501007387 */ /* 0x000fe20000100800 */
[----:B------:R-:W-:Y:S01]  /*7980*/  UMOV UR9, 0x80000020 ;  /* 0x8000002000097882 */ /* 0x000fe20000000000 */
[----:B------:R-:W-:Y:S02]  /*7990*/  UMOV UR11, 0x80000020 ;  /* 0x80000020000b7882 */ /* 0x000fe40000000000 */
[----:B------:R-:W-:Y:S01]  /*79a0*/  UMOV UR8, UR7 ;  /* 0x0000000700087c82 */ /* 0x000fe20008000000 */
[----:B------:R-:W-:Y:S01]  /*79b0*/  STL [R1+0xcf8], R160 ;  /* 0x000cf8a001007387 */ /* 0x000fe20000100800 */
[----:B------:R-:W-:-:S03]  /*79c0*/  UMOV UR10, UR16 ;  /* 0x00000010000a7c82 */ /* 0x000fc60008000000 */
[----:B------:R-:W-:Y:S04]  /*79d0*/  STL [R1+0x6f0], R23 ;  /* 0x0006f01701007387 */ /* 0x000fe80000100800 */
        /* <DEDUP_REMOVED lines=8> */
[----:B------:R3:W-:Y:S04]  /*7a60*/  STL [R1+0x6cc], R2 ;  /* 0x0006cc0201007387 */ /* 0x0007e80000100800 */
[----:B------:R4:W-:Y:S01]  /*7a70*/  STL [R1+0x6c8], R0 ;  /* 0x0006c80001007387 */ /* 0x0009e20000100800 */
[----:B--2---:R-:W-:-:S06]  /*7a80*/  WARPGROUP.ARRIVE ;  /* 0x00000000000079c5 */ /* 0x004fcc0000000000 */
[----:B------:R-:W-:Y:S03]  /*7a90*/  HGMMA.64x256x16.F32 R24, gdesc[UR8], R24, gsb0 ;  /* 0x03e00000081879f0 */ /* 0x000fe60008000818 */
[----:B------:R-:W-:Y:S02]  /*7aa0*/  WARPGROUP.DEPBAR.LE gsb0, 0x0 ;  /* 0x00008000000079c5 */ /* 0x000fe40000010000 */
[----:B------:R-:W-:Y:S01]  /*7ab0*/  STL.64 [R1+0x400], R24 ;  /* 0x0004001801007387 */ /* 0x000fe20000100a00 */
[----:B---3--:R-:W-:Y:S02]  /*7ac0*/  IMAD.MOV.U32 R2, RZ, RZ, R150 ;  /* 0x000000ffff027224 */ /* 0x008fe400078e0096 */
[----:B----4-:R-:W-:Y:S01]  /*7ad0*/  IMAD.MOV.U32 R0, RZ, RZ, R151 ;  /* 0x000000ffff007224 */ /* 0x010fe200078e0097 */
[----:B------:R-:W-:Y:S01]  /*7ae0*/  STL.64 [R1+0x408], R26 ;  /* 0x0004081a01007387 */ /* 0x000fe20000100a00 */
[----:B------:R-:W-:-:S02]  /*7af0*/  IMAD.MOV.U32 R4, RZ, RZ, R148 ;  /* 0x000000ffff047224 */ /* 0x000fc400078e0094 */
[----:B------:R-:W-:Y:S01]  /*7b00*/  IMAD.MOV.U32 R3, RZ, RZ, R149 ;  /* 0x000000ffff037224 */ /* 0x000fe200078e0095 */
[----:B------:R-:W-:Y:S01]  /*7b10*/  STL.64 [R1+0x410], R28 ;  /* 0x0004101c01007387 */ /* 0x000fe20000100a00 */
[----:B------:R-:W-:Y:S02]  /*7b20*/  IMAD.MOV.U32 R6, RZ, RZ, R146 ;  /* 0x000000ffff067224 */ /* 0x000fe400078e0092 */
[----:B-1----:R-:W-:Y:S01]  /*7b30*/  IMAD.MOV.U32 R5, RZ, RZ, R147 ;  /* 0x000000ffff057224 */ /* 0x002fe200078e0093 */
        /* <DEDUP_REMOVED lines=43> */
[----:B0-----:R-:W-:Y:S02]  /*7df0*/  IMAD.MOV.U32 R166, RZ, RZ, R116 ;  /* 0x000000ffffa67224 */ /* 0x001fe400078e0074 */
        /* <DEDUP_REMOVED lines=116> */
[----:B-1----:R-:W2:Y:S04]  /*8540*/  LDL.LU.64 R46, [R1+0xf58] ;  /* 0x000f5800012e7983 */ /* 0x002ea80000300a00 */
        /* <DEDUP_REMOVED lines=76> */
[----:B------:R-:W-:Y:S01]  /*8a10*/  STL.64 [R1+0x1d0], R140 ;  /* 0x0001d08c01007387 */ /* 0x000fe20000100a00 */
[----:B------:R-:W-:-:S03]  /*8a20*/  IMAD.MOV.U32 R165, RZ, RZ, R150 ;  /* 0x000000ffffa57224 */ /* 0x000fc600078e0096 */
[----:B------:R-:W-:Y:S01]  /*8a30*/  STL.64 [R1+0x1d8], R142 ;  /* 0x0001d88e01007387 */ /* 0x000fe20000100a00 */
[----:B------:R-:W-:-:S03]  /*8a40*/  IMAD.MOV.U32 R160, RZ, RZ, R151 ;  /* 0x000000ffffa07224 */ /* 0x000fc600078e0097 */
[----:B------:R-:W-:Y:S04]  /*8a50*/  STL.64 [R1+0x1e0], R144 ;  /* 0x0001e09001007387 */ /* 0x000fe80000100a00 */
[----:B------:R-:W-:Y:S04]  /*8a60*/  STL.64 [R1+0x1e8], R146 ;  /* 0x0001e89201007387 */ /* 0x000fe80000100a00 */
[----:B------:R0:W-:Y:S04]  /*8a70*/  STL.64 [R1+0x1f0], R148 ;  /* 0x0001f09401007387 */ /* 0x0001e80000100a00 */
        /* <DEDUP_REMOVED lines=65> */
[----:B------:R-:W-:Y:S01]  /*8e90*/  UMOV UR13, 0x80000020 ;  /* 0x80000020000d7882 */ /* 0x000fe20000000000 */
[----:B--2---:R-:W-:-:S07]  /*8ea0*/  WARPGROUP.ARRIVE ;  /* 0x00000000000079c5 */ /* 0x004fce0000000000 */
        /* <DEDUP_REMOVED lines=283> */
[----:B------:R-:W-:-:S02]  /*a060*/  IMAD.MOV.U32 R150, RZ, RZ, R2 ;  /* 0x000000ffff967224 */ /* 0x000fc400078e0002 */
[----:B------:R-:W-:Y:S02]  /*a070*/  IMAD.MOV.U32 R151, RZ, RZ, R0 ;  /* 0x000000ffff977224 */ /* 0x000fe400078e0000 */
[----:B------:R-:W-:Y:S02]  /*a080*/  IMAD.MOV.U32 R148, RZ, RZ, R4 ;  /* 0x000000ffff947224 */ /* 0x000fe400078e0004 */
[----:B------:R-:W-:Y:S02]  /*a090*/  IMAD.MOV.U32 R149, RZ, RZ, R3 ;  /* 0x000000ffff957224 */ /* 0x000fe400078e0003 */
[----:B------:R-:W-:Y:S02]  /*a0a0*/  IMAD.MOV.U32 R146, RZ, RZ, R6 ;  /* 0x000000ffff927224 */ /* 0x000fe400078e0006 */
[----:B------:R-:W-:Y:S02]  /*a0b0*/  IMAD.MOV.U32 R147, RZ, RZ, R5 ;  /* 0x000000ffff937224 */ /* 0x000fe400078e0005 */
        /* <DEDUP_REMOVED lines=147> */
[----:B------:R-:W-:-:S03]  /*a9f0*/  IMAD.MOV.U32 R47, RZ, RZ, R235 ;  /* 0x000000ffff2f7224 */ /* 0x000fc600078e00eb */
[----:B------:R-:W-:Y:S04]  /*aa00*/  STL.64 [R1+0xb68], R52 ;  /* 0x000b683401007387 */ /* 0x000fe80000100a00 */
[----:B------:R-:W-:Y:S04]  /*aa10*/  STL.64 [R1+0xb60], R50 ;  /* 0x000b603201007387 */ /* 0x000fe80000100a00 */
        /* <DEDUP_REMOVED lines=77> */
[----:B------:R-:W-:Y:S01]  /*aef0*/  UMOV UR14, UR10 ;  /* 0x0000000a000e7c82 */ /* 0x000fe20008000000 */
[----:B------:R-:W-:Y:S01]  /*af00*/  UMOV UR15, UR11 ;  /* 0x0000000b000f7c82 */ /* 0x000fe20008000000 */
        /* <DEDUP_REMOVED lines=14> */
[----:B------:R-:W-:Y:S01]  /*aff0*/  STL.64 [R1+0x248], R42 ;  /* 0x0002482a01007387 */ /* 0x000fe20000100a00 */
[----:B------:R-:W-:-:S03]  /*b000*/  IMAD.MOV.U32 R9, RZ, RZ, R148 ;  /* 0x000000ffff097224 */ /* 0x000fc600078e0094 */
[----:B------:R-:W-:Y:S01]  /*b010*/  STL.64 [R1+0x250], R44 ;  /* 0x0002502c01007387 */ /* 0x000fe20000100a00 */
[----:B------:R-:W-:-:S03]  /*b020*/  IMAD.MOV.U32 R8, RZ, RZ, R149 ;  /* 0x000000ffff087224 */ /* 0x000fc600078e0095 */
[----:B------:R0:W-:Y:S01]  /*b030*/  STL [R1+0x258], R46 ;  /* 0x0002582e01007387 */ /* 0x0001e20000100800 */
[----:B------:R-:W-:Y:S02]  /*b040*/  IMAD.MOV.U32 R11, RZ, RZ, R146 ;  /* 0x000000ffff0b7224 */ /* 0x000fe400078e0092 */
        /* <DEDUP_REMOVED lines=500> */
[----:B------:R-:W-:Y:S01]  /*cf90*/  UMOV UR8, UR12 ;  /* 0x0000000c00087c82 */ /* 0x000fe20008000000 */
[----:B------:R-:W-:Y:S01]  /*cfa0*/  IMAD.MOV.U32 R133, RZ, RZ, R19 ;  /* 0x000000ffff857224 */ /* 0x000fe200078e0013 */
[----:B------:R-:W-:Y:S01]  /*cfb0*/  UMOV UR9, UR13 ;  /* 0x0000000d00097c82 */ /* 0x000fe20008000000 */
        /* <DEDUP_REMOVED lines=29> */
[----:B------:R-:W-:-:S03]  /*d190*/  IMAD.MOV.U32 R235, RZ, RZ, R5 ;  /* 0x000000ffffeb7224 */ /* 0x000fc600078e0005 */
[----:B------:R0:W5:Y:S03]  /*d1a0*/  LDL.LU R0, [R1+0x6c8] ;  /* 0x0006c80001007983 */ /* 0x0001660000300800 */
        /* <DEDUP_REMOVED lines=92> */
[----:B------:R-:W-:Y:S01]  /*d770*/  BPT.TRAP 0x1 ;  /* 0x000000040000795c */ /* 0x000fe20000300000 */
.L_x_27:
[----:B------:R-:W2:Y:S01]  /*d780*/  LDL R7, [R1+0x600] ;  /* 0x0006000001077983 */ /* 0x000ea20000100800 */
[----:B-----5:R-:W-:-:S13]  /*d790*/  ISETP.NE.AND P1, PT, R19, RZ, PT ;  /* 0x000000ff1300720c */ /* 0x020fda0003f25270 */
[----:B------:R-:W-:-:S05]  /*d7a0*/  @P1 LEA R5, R0, UR41, 0x3 ;  /* 0x0000002900051c11 */ /* 0x000fca000f8e18ff */
[----:B------:R-:W-:-:S05]  /*d7b0*/  @P1 VIADD R5, R5, 0x28 ;  /* 0x0000002805051836 */ /* 0x000fca0000000000 */
[----:B------:R-:W-:-:S04]  /*d7c0*/  @P1 PRMT R5, R165, 0x654, R5 ;  /* 0x00000654a5051816 */ /* 0x000fc80000000005 */
[----:B------:R1:W-:Y:S01]  /*d7d0*/  @P1 SYNCS.ARRIVE.TRANS64.RED.A1T0 RZ, [R5+URZ], RZ ;  /* 0x000000ff05ff19a7 */ /* 0x0003e2000810043f */
[----:B--2---:R-:W-:-:S13]  /*d7e0*/  ISETP.GT.U32.AND P1, PT, R7, 0x1, PT ;  /* 0x000000010700780c */ /* 0x004fda0003f24070 */
[----:B-1----:R-:W-:Y:S05]  /*d7f0*/  @P1 BRA `(.L_x_28) ;  /* 0x0000000000041947 */ /* 0x002fea0003800000 */
[----:B------:R-:W-:Y:S01]  /*d800*/  BPT.TRAP 0x1 ;  /* 0x000000040000795c */ /* 0x000fe20000300000 */
.L_x_28:
[----:B------:R-:W-:Y:S01]  /*d810*/  UIADD3 UR6, UR6, 0x1, URZ ;  /* 0x0000000106067890 */ /* 0x000fe2000fffe03f */
[C---:B------:R-:W-:Y:S01]  /*d820*/  ISETP.GT.AND P2, PT, R3.reuse, 0x1, PT ;  /* 0x000000010300780c */ /* 0x040fe20003f44270 */
[----:B------:R-:W-:Y:S02]  /*d830*/  VIADD R0, R0, 0x1 ;  /* 0x0000000100007836 */ /* 0x000fe40000000000 */
[----:B------:R-:W-:Y:S01]  /*d840*/  UISETP.NE.AND UP0, UPT, UR6, 0x5, UPT ;  /* 0x000000050600788c */ /* 0x000fe2000bf05270 */
[----:B------:R-:W-:Y:S02]  /*d850*/  VIADD R3, R3, 0xffffffff ;  /* 0xffffffff03037836 */ /* 0x000fe40000000000 */
[C---:B------:R-:W-:Y:S01]  /*d860*/  ISETP.NE.AND P1, PT, R0.reuse, 0x5, PT ;  /* 0x000000050000780c */ /* 0x040fe20003f25270 */
[----:B------:R-:W-:Y:S02]  /*d870*/  USEL UR7, URZ, 0x1, UP0 ;  /* 0x000000013f077887 */ /* 0x000fe40008000000 */
[----:B------:R-:W-:Y:S01]  /*d880*/  USEL UR6, UR6, URZ, UP0 ;  /* 0x0000003f06067287 */ /* 0x000fe20008000000 */
[----:B------:R-:W-:-:S03]  /*d890*/  SEL R0, R0, RZ, P1 ;  /* 0x000000ff00007207 */ /* 0x000fc60000800000 */
[----:B------:R-:W-:Y:S01]  /*d8a0*/  LOP3.LUT R4, R4, UR7, RZ, 0x3c, !PT ;  /* 0x0000000704047c12 */ /* 0x000fe2000f8e3cff */
[----:B------:R-:W-:Y:S07]  /*d8b0*/  @P2 BRA `(.L_x_29) ;  /* 0xffffff8c00fc2947 */ /* 0x000fee000383ffff */
.L_x_22:
[----:B------:R-:W1:Y:S02]  /*d8c0*/  LDC R0, c[0x0][0x28c] ;  /* 0x0000a300ff007b82 */ /* 0x000e640000000800 */
[----:B-1----:R-:W-:-:S13]  /*d8d0*/  ISETP.GE.AND P1, PT, R0, 0x1, PT ;  /* 0x000000010000780c */ /* 0x002fda0003f26270 */
[----:B------:R-:W-:Y:S05]  /*d8e0*/  @!P1 BRA `(.L_x_30) ;  /* 0x00000000003c9947 */ /* 0x000fea0003800000 */
[----:B------:R-:W-:Y:S05]  /*d8f0*/  @!P0 BRA `(.L_x_31) ;  /* 0x0000000000048947 */ /* 0x000fea0003800000 */
[----:B------:R-:W-:Y:S01]  /*d900*/  BPT.TRAP 0x1 ;  /* 0x000000040000795c */ /* 0x000fe20000300000 */
.L_x_31:
[----:B------:R-:W2:Y:S01]  /*d910*/  LDL R3, [R1+0x600] ;  /* 0x0006000001037983 */ /* 0x000ea20000100800 */
[----:B-----5:R-:W-:-:S13]  /*d920*/  ISETP.NE.AND P0, PT, R19, RZ, PT ;  /* 0x000000ff1300720c */ /* 0x020fda0003f05270 */
[----:B------:R-:W-:-:S04]  /*d930*/  @P0 VIADD R6, R6, UR39 ;  /* 0x0000002706060c36 */ /* 0x000fc80008000000 */
[----:B------:R-:W-:-:S05]  /*d940*/  @P0 IMAD.WIDE.U32 R4, R6, -0x33333333, RZ ;  /* 0xcccccccd06040825 */ /* 0x000fca00078e00ff */
[----:B------:R-:W-:-:S05]  /*d950*/  @P0 SHF.R.U32.HI R0, RZ, 0x2, R5 ;  /* 0x00000002ff000819 */ /* 0x000fca0000011605 */
[----:B------:R-:W-:-:S05]  /*d960*/  @P0 IMAD R0, R0, -0x5, R6 ;  /* 0xfffffffb00000824 */ /* 0x000fca00078e0206 */
[----:B------:R-:W-:-:S05]  /*d970*/  @P0 LEA R0, R0, UR41, 0x3 ;  /* 0x0000002900000c11 */ /* 0x000fca000f8e18ff */
[----:B------:R-:W-:-:S05]  /*d980*/  @P0 VIADD R0, R0, 0x28 ;  /* 0x0000002800000836 */ /* 0x000fca0000000000 */
[----:B------:R-:W-:-:S04]  /*d990*/  @P0 PRMT R0, R165, 0x654, R0 ;  /* 0x00000654a5000816 */ /* 0x000fc80000000000 */
[----:B------:R1:W-:Y:S01]  /*d9a0*/  @P0 SYNCS.ARRIVE.TRANS64.RED.A1T0 RZ, [R0+URZ], RZ ;  /* 0x000000ff00ff09a7 */ /* 0x0003e2000810043f */
[----:B--2---:R-:W-:-:S13]  /*d9b0*/  ISETP.GT.U32.AND P0, PT, R3, 0x1, PT ;  /* 0x000000010300780c */ /* 0x004fda0003f04070 */
[----:B-1----:R-:W-:Y:S05]  /*d9c0*/  @P0 BRA `(.L_x_30) ;  /* 0x0000000000040947 */ /* 0x002fea0003800000 */
[----:B------:R-:W-:Y:S01]  /*d9d0*/  BPT.TRAP 0x1 ;  /* 0x000000040000795c */ /* 0x000fe20000300000 */
.L_x_30:
[----:B-----5:R-:W1:Y:S01]  /*d9e0*/  S2R R6, SR_TID.X ;  /* 0x0000000000067919 */ /* 0x020e620000002100 */
[----:B------:R-:W2:Y:S01]  /*d9f0*/  LDC R5, c[0x0][0x288] ;  /* 0x0000a200ff057b82 */ /* 0x000ea20000000800 */
[----:B------:R-:W-:Y:S01]  /*da00*/  ULDC.64 UR4, c[0x0][0x5d0] ;  /* 0x0001740000047ab9 */ /* 0x000fe20000000a00 */
[----:B------:R-:W-:Y:S01]  /*da10*/  UIADD3 UR39, UR40, UR39, URZ ;  /* 0x0000002728277290 */ /* 0x000fe2000fffe03f */
[----:B0-----:R-:W-:Y:S01]  /*da20*/  IMAD.MOV.U32 R172, RZ, RZ, -0x1 ;  /* 0xffffffffffac7424 */ /* 0x001fe200078e00ff */
[----:B------:R-:W-:Y:S02]  /*da30*/  UISETP.GE.U32.AND UP1, UPT, UR40, 0x5, UPT ;  /* 0x000000052800788c */ /* 0x000fe4000bf26070 */
[----:B------:R-:W-:-:S04]  /*da40*/  UISETP.GT.U32.AND UP0, UPT, UR39, 0x4, UPT ;  /* 0x000000042700788c */ /* 0x000fc8000bf04070 */
[----:B------:R-:W-:-:S04]  /*da50*/  UISETP.LT.U32.AND UP0, UPT, UR40, 0x5, UP0 ;  /* 0x000000052800788c */ /* 0x000fc80008701070 */
[----:B------:R-:W-:-:S04]  /*da60*/  USEL UR6, URZ, 0x1, !UP0 ;  /* 0x000000013f067887 */ /* 0x000fc8000c000000 */
[----:B------:R-:W-:Y:S01]  /*da70*/  ULOP3.LUT UR38, UR38, UR6, URZ, 0x3c, !UPT ;  /* 0x0000000626267292 */ /* 0x000fe2000f8e3c3f */
[--C-:B-1----:R-:W-:Y:S01]  /*da80*/  SHF.R.U32.HI R8, RZ, 0x7, R6.reuse ;  /* 0x00000007ff087819 */ /* 0x102fe20000011606 */
[----:B------:R-:W-:Y:S01]  /*da90*/  IMAD.SHL.U32 R152, R6, 0x2, RZ ;  /* 0x0000000206987824 */ /* 0x000fe200078e00ff */
[----:B------:R-:W-:Y:S02]  /*daa0*/  SHF.R.U32.HI R3, RZ, 0x2, R6 ;  /* 0x00000002ff037819 */ /* 0x000fe40000011606 */
[----:B------:R-:W-:Y:S02]  /*dab0*/  LOP3.LUT R8, R8, 0x1, RZ, 0xc0, !PT ;  /* 0x0000000108087812 */ /* 0x000fe400078ec0ff */
[----:B------:R-:W-:Y:S02]  /*dac0*/  LOP3.LUT R11, R6, 0x60, RZ, 0xc0, !PT ;  /* 0x00000060060b7812 */ /* 0x000fe400078ec0ff */
[----:B------:R-:W-:Y:S01]  /*dad0*/  LOP3.LUT R3, R3, 0x7, RZ, 0xc0, !PT ;  /* 0x0000000703037812 */ /* 0x000fe200078ec0ff */
[----:B------:R-:W-:Y:S01]  /*dae0*/  IMAD.SHL.U32 R10, R8, 0x40, RZ ;  /* 0x00000040080a7824 */ /* 0x000fe200078e00ff */
[----:B------:R-:W-:-:S02]  /*daf0*/  SHF.R.U32.HI R11, RZ, 0x1, R11 ;  /* 0x00000001ff0b7819 */ /* 0x000fc4000001160b */
[----:B------:R-:W-:Y:S02]  /*db00*/  LOP3.LUT R4, R6, 0x3, RZ, 0xc0, !PT ;  /* 0x0000000306047812 */ /* 0x000fe400078ec0ff */
[-CC-:B------:R-:W-:Y:S02]  /*db10*/  IADD3 R0, RZ, -R11.reuse, -R3.reuse ;  /* 0x8000000bff007210 */ /* 0x180fe40007ffe803 */
[----:B------:R-:W-:Y:S01]  /*db20*/  LOP3.LUT R10, R10, 0x40, R3, 0xe2, !PT ;  /* 0x000000400a0a7812 */ /* 0x000fe200078ee203 */
[----:B------:R-:W-:Y:S02]  /*db30*/  IMAD.SHL.U32 R3, R23, 0x200, RZ ;  /* 0x0000020017037824 */ /* 0x000fe400078e00ff */
[----:B--2---:R-:W-:Y:S01]  /*db40*/  IMAD R4, R4, -0x2, R5 ;  /* 0xfffffffe04047824 */ /* 0x004fe200078e0205 */
[----:B------:R-:W-:Y:S01]  /*db50*/  LOP3.LUT R10, R10, R11, RZ, 0xfc, !PT ;  /* 0x0000000b0a0a7212 */ /* 0x000fe200078efcff */
[----:B------:R-:W-:Y:S01]  /*db60*/  IMAD R8, R8, -0x40, R0 ;  /* 0xffffffc008087824 */ /* 0x000fe200078e0200 */
[C---:B------:R-:W-:Y:S01]  /*db70*/  ISETP.GE.AND P0, PT, R3.reuse, R5, PT ;  /* 0x000000050300720c */ /* 0x040fe20003f06270 */
[----:B------:R-:W-:Y:S01]  /*db80*/  IMAD.MOV.U32 R11, RZ, RZ, RZ ;  /* 0x000000ffff0b7224 */ /* 0x000fe200078e00ff */
[----:B------:R-:W-:Y:S01]  /*db90*/  LOP3.LUT R152, R3, 0x6, R152, 0xf8, !PT ;  /* 0x0000000603987812 */ /* 0x000fe200078ef898 */
[----:B------:R-:W-:Y:S01]  /*dba0*/  IMAD.IADD R3, R4, 0x1, -R3 ;  /* 0x0000000104037824 */ /* 0x000fe200078e0a03 */
[----:B------:R-:W-:Y:S01]  /*dbb0*/  SHF.R.S32.HI R5, RZ, 0x1f, R160 ;  /* 0x0000001fff057819 */ /* 0x000fe200000114a0 */
[C---:B------:R-:W-:Y:S01]  /*dbc0*/  IMAD R4, R22.reuse, 0xc0, RZ ;  /* 0x000000c016047824 */ /* 0x040fe200078e02ff */
[----:B------:R-:W-:Y:S01]  /*dbd0*/  SHF.R.S32.HI R153, RZ, 0x1f, R152 ;  /* 0x0000001fff997819 */ /* 0x000fe20000011498 */
[----:B------:R-:W-:-:S04]  /*dbe0*/  IMAD.WIDE R10, R22, 0xc0, R10 ;  /* 0x000000c0160a7825 */ /* 0x000fc800078e020a */
[----:B------:R-:W-:Y:S02]  /*dbf0*/  IMAD R0, R5, UR4, RZ ;  /* 0x0000000405007c24 */ /* 0x000fe4000f8e02ff */
[----:B------:R-:W-:Y:S01]  /*dc00*/  IMAD.WIDE.U32 R6, R160, UR4, R152 ;  /* 0x00000004a0067c25 */ /* 0x000fe2000f8e0098 */
[----:B------:R-:W-:Y:S02]  /*dc10*/  ULDC UR4, c[0x0][0x284] ;  /* 0x0000a10000047ab9 */ /* 0x000fe40000000800 */
[----:B------:R-:W-:Y:S01]  /*dc20*/  ISETP.GE.OR P0, PT, R4, UR4, P0 ;  /* 0x0000000404007c0c */ /* 0x000fe20008706670 */
[----:B------:R-:W-:-:S04]  /*dc30*/  IMAD R0, R160, UR5, R0 ;  /* 0x00000005a0007c24 */ /* 0x000fc8000f8e0200 */
[----:B------:R-:W-:Y:S01]  /*dc40*/  IMAD.IADD R7, R7, 0x1, R0 ;  /* 0x0000000107077824 */ /* 0x000fe200078e0200 */
[----:B------:R-:W-:Y:S01]  /*dc50*/  IADD3 R0, -R4, UR4, R8 ;  /* 0x0000000404007c10 */ /* 0x000fe2000fffe108 */
[----:B------:R-:W-:-:S04]  /*dc60*/  UIMAD.WIDE.U32 UR4, UR39, -0x33333333, URZ ;  /* 0xcccccccd270478a5 */ /* 0x000fc8000f8e003f */
[----:B------:R-:W-:-:S04]  /*dc70*/  USHF.R.U32.HI UR4, URZ, 0x2, UR5 ;  /* 0x000000023f047899 */ /* 0x000fc80008011605 */
[----:B------:R-:W-:Y:S02]  /*dc80*/  UIMAD UR39, UR4, -0x5, UR39 ;  /* 0xfffffffb042778a4 */ /* 0x000fe4000f8e0227 */
[----:B------:R-:W-:Y:S01]  /*dc90*/  @UP1 ULOP3.LUT UR38, UR38, 0x1, UR4, 0x78, !UPT ;  /* 0x0000000126261892 */ /* 0x000fe2000f8e7804 */
[----:B------:R-:W-:Y:S11]  /*dca0*/  @P0 BRA `(.L_x_32) ;  /* 0x0000023400100947 */ /* 0x000ff60003800000 */
[----:B------:R-:W0:Y:S01]  /*dcb0*/  LDC.64 R20, c[0x0][0x5c8] ;  /* 0x00017200ff147b82 */ /* 0x000e220000000a00 */
[----:B------:R-:W-:Y:S01]  /*dcc0*/  FSETP.NEU.AND P0, PT, R16, RZ, PT ;  /* 0x000000ff1000720b */ /* 0x000fe20003f0d000 */
[----:B------:R-:W-:Y:S01]  /*dcd0*/  BSSY B0, `(.L_x_32) ;  /* 0x0002341000007945 */ /* 0x000fe20003800000 */
[----:B------:R-:W-:-:S04]  /*dce0*/  ISETP.GT.AND P5, PT, R3, RZ, PT ;  /* 0x000000ff0300720c */ /* 0x000fc80003fa4270 */
[----:B------:R-:W-:Y:S01]  /*dcf0*/  ISETP.GT.AND P1, PT, R0, RZ, P5 ;  /* 0x000000ff0000720c */ /* 0x000fe20002f24270 */
[-C--:B0-----:R-:W-:Y:S02]  /*dd00*/  IMAD R14, R11, R20.reuse, RZ ;  /* 0x000000140b0e7224 */ /* 0x081fe400078e02ff */
[----:B------:R-:W-:-:S04]  /*dd10*/  IMAD.WIDE.U32 R6, R10, R20, R6 ;  /* 0x000000140a067225 */ /* 0x000fc800078e0006 */
[----:B------:R-:W-:-:S04]  /*dd20*/  IMAD R14, R10, R21, R14 ;  /* 0x000000150a0e7224 */ /* 0x000fc800078e020e */
[----:B------:R-:W-:Y:S01]  /*dd30*/  IMAD.IADD R14, R7, 0x1, R14 ;  /* 0x00000001070e7824 */ /* 0x000fe200078e020e */
[----:B------:R-:W-:Y:S06]  /*dd40*/  @!P0 BRA `(.L_x_33) ;  /* 0x00000180000c8947 */ /* 0x000fec0003800000 */
[----:B------:R-:W0:Y:S01]  /*dd50*/  LDC.64 R156, c[0x0][0x5b8] ;  /* 0x00016e00ff9c7b82 */ /* 0x000e220000000a00 */
[----:B------:R-:W2:Y:S01]  /*dd60*/  LDL.LU R15, [R1+0x400] ;  /* 0x00040000010f7983 */ /* 0x000ea20000300800 */
[----:B------:R-:W-:-:S06]  /*dd70*/  ULDC.64 UR4, c[0x0][0x5c0] ;  /* 0x0001700000047ab9 */ /* 0x000fcc0000000a00 */
[----:B------:R-:W1:Y:S08]  /*dd80*/  LDC.64 R8, c[0x0][0x5b0] ;  /* 0x00016c00ff087b82 */ /* 0x000e700000000a00 */
[----:B------:R-:W3:Y:S01]  /*dd90*/  LDC.64 R22, c[0x0][0x5a8] ;  /* 0x00016a00ff167b82 */ /* 0x000ee20000000a00 */
[-C--:B0-----:R-:W-:Y:S02]  /*dda0*/  IMAD R161, R5, R156.reuse, RZ ;  /* 0x0000009c05a17224 */ /* 0x081fe400078e02ff */
[----:B------:R-:W-:-:S04]  /*ddb0*/  IMAD.WIDE.U32 R158, R160, R156, R152 ;  /* 0x0000009ca09e7225 */ /* 0x000fc800078e0098 */
[----:B------:R-:W-:Y:S02]  /*ddc0*/  IMAD R161, R160, R157, R161 ;  /* 0x0000009da0a17224 */ /* 0x000fe400078e02a1 */
[-C--:B-1----:R-:W-:Y:S02]  /*ddd0*/  IMAD R164, R11, R8.reuse, RZ ;  /* 0x000000080ba47224 */ /* 0x082fe400078e02ff */
[----:B------:R-:W-:Y:S02]  /*dde0*/  IMAD.IADD R155, R159, 0x1, R161 ;  /* 0x000000019f9b7824 */ /* 0x000fe400078e02a1 */
[----:B------:R-:W-:Y:S02]  /*ddf0*/  IMAD.MOV.U32 R154, RZ, RZ, R158 ;  /* 0x000000ffff9a7224 */ /* 0x000fe400078e009e */
[C---:B------:R-:W-:Y:S02]  /*de00*/  IMAD R164, R10.reuse, R9, R164 ;  /* 0x000000090aa47224 */ /* 0x040fe400078e02a4 */
[----:B------:R-:W-:-:S04]  /*de10*/  IMAD.WIDE.U32 R4, R10, R8, R154 ;  /* 0x000000080a047225 */ /* 0x000fc800078e009a */
[----:B------:R-:W-:Y:S01]  /*de20*/  IMAD.IADD R5, R5, 0x1, R164 ;  /* 0x0000000105057824 */ /* 0x000fe200078e02a4 */
[----:B---3--:R-:W-:-:S04]  /*de30*/  LEA R12, P0, R4, R22, 0x1 ;  /* 0x00000016040c7211 */ /* 0x008fc800078008ff */
[----:B------:R-:W-:-:S05]  /*de40*/  LEA.HI.X R13, R4, R23, R5, 0x1, P0 ;  /* 0x00000017040d7211 */ /* 0x000fca00000f0c05 */
[----:B------:R-:W3:Y:S01]  /*de50*/  @P1 LDG.E.LTC128B.U16 R157, desc[UR36][R12.64] ;  /* 0x000000240c9d1981 */ /* 0x000ee2000c1e1520 */
[----:B------:R-:W-:Y:S01]  /*de60*/  ISETP.GT.AND P3, PT, R3, 0x1, PT ;  /* 0x000000010300780c */ /* 0x000fe20003f64270 */
[----:B------:R-:W-:Y:S01]  /*de70*/  BSSY B1, `(.L_x_34) ;  /* 0x0000013000017945 */ /* 0x000fe20003800000 */
[----:B------:R-:W-:-:S11]  /*de80*/  LOP3.LUT R17, R17, 0xfffffffd, RZ, 0xc0, !PT ;  /* 0xfffffffd11117812 */ /* 0x000fd600078ec0ff */
[----:B------:R-:W-:Y:S01]  /*de90*/  @P3 LOP3.LUT R17, R17, 0x2, RZ, 0xfc, !PT ;  /* 0x0000000211113812 */ /* 0x000fe200078efcff */
[----:B---3--:R-:W-:-:S05]  /*dea0*/  HADD2.F32 R4, -RZ, R157.H0_H0 ;  /* 0x2000009dff047230 */ /* 0x008fca0000004100 */
[----:B------:R-:W-:-:S04]  /*deb0*/  FMUL R4, R4, R16 ;  /* 0x0000001004047220 */ /* 0x000fc80000400000 */
[----:B--2---:R-:W-:Y:S01]  /*dec0*/  FFMA R7, R15, R2, R4 ;  /* 0x000000020f077223 */ /* 0x004fe20000000004 */
[----:B------:R-:W-:-:S04]  /*ded0*/  LEA R4, P0, R6, UR4, 0x1 ;  /* 0x0000000406047c11 */ /* 0x000fc8000f8008ff */
[----:B------:R-:W-:Y:S02]  /*dee0*/  LEA.HI.X R5, R6, UR5, R14, 0x1, P0 ;  /* 0x0000000506057c11 */ /* 0x000fe400080f0c0e */
[----:B------:R-:W-:-:S05]  /*def0*/  F2FP.F16.F32.PACK_AB R6, RZ, R7 ;  /* 0x00000007ff06723e */ /* 0x000fca00000000ff */
[----:B------:R0:W-:Y:S02]  /*df00*/  @P1 STG.E.U16 desc[UR36][R4.64], R6 ;  /* 0x0000000604001986 */ /* 0x0001e4000c101524 */
[----:B0-----:R-:W-:-:S04]  /*df10*/  IMAD.WIDE.U32 R6, R10, R8, R152 ;  /* 0x000000080a067225 */ /* 0x001fc800078e0098 */
[----:B------:R-:W-:Y:S02]  /*df20*/  IMAD.IADD R7, R164, 0x1, R7 ;  /* 0x00000001a4077824 */ /* 0x000fe400078e0207 */
[----:B------:R-:W-:-:S04]  /*df30*/  IMAD.WIDE.U32 R6, R160, R156, R6 ;  /* 0x0000009ca0067225 */ /* 0x000fc800078e0006 */
[----:B------:R-:W-:Y:S01]  /*df40*/  IMAD.IADD R7, R161, 0x1, R7 ;  /* 0x00000001a1077824 */ /* 0x000fe200078e0207 */
[----:B------:R-:W-:-:S04]  /*df50*/  LEA R14, P0, R6, R22, 0x1 ;  /* 0x00000016060e7211 */ /* 0x000fc800078008ff */
[----:B------:R-:W-:Y:S02]  /*df60*/  LEA.HI.X R15, R6, R23, R7, 0x1, P0 ;  /* 0x00000017060f7211 */ /* 0x000fe400000f0c07 */
[----:B------:R-:W-:-:S13]  /*df70*/  ISETP.GT.AND P0, PT, R0, RZ, P3 ;  /* 0x000000ff0000720c */ /* 0x000fda0001f04270 */
[----:B------:R-:W-:Y:S05]  /*df80*/  @!P0 BRA `(.L_x_35) ;  /* 0x0000000000048947 */ /* 0x000fea0003800000 */
[----:B------:R0:W5:Y:S02]  /*df90*/  LDG.E.LTC128B.U16 R157, desc[UR36][R14.64+0x2] ;  /* 0x000002240e9d7981 */ /* 0x000164000c1e1520 */
.L_x_35:
[----:B------:R-:W-:Y:S05]  /*dfa0*/  BSYNC B1 ;  /* 0x0000000000017941 */ /* 0x000fea0003800000 */
.L_x_34:
[----:B------:R-:W2:Y:S01]  /*dfb0*/  LDL.LU R7, [R1+0x404] ;  /* 0x0004040001077983 */ /* 0x000ea20000300800 */
[----:B-----5:R-:W-:Y:S01]  /*dfc0*/  HADD2.F32 R6, -RZ, R157.H0_H0 ;  /* 0x2000009dff067230 */ /* 0x020fe20000004100 */
[C---:B------:R-:W-:Y:S01]  /*dfd0*/  SHF.L.U64.HI R163, R8.reuse, 0x3, R9 ;  /* 0x0000000308a37819 */ /* 0x040fe20000010209 */
[----:B------:R-:W-:Y:S01]  /*dfe0*/  IMAD.SHL.U32 R162, R8, 0x8, RZ ;  /* 0x0000000808a27824 */ /* 0x000fe200078e00ff */
[----:B------:R-:W3:Y:S02]  /*dff0*/  LDL.LU R166, [R1+0x408] ;  /* 0x0004080001a67983 */ /* 0x000ee40000300800 */
[----:B------:R-:W-:-:S04]  /*e000*/  FMUL R6, R6, R16 ;  /* 0x0000001006067220 */ /* 0x000fc80000400000 */
[----:B--2---:R-:W-:-:S05]  /*e010*/  FFMA R6, R7, R2, R6 ;  /* 0x0000000207067223 */ /* 0x004fca0000000006 */
[----:B------:R-:W-:-:S05]  /*e020*/  F2FP.F16.F32.PACK_AB R6, RZ, R6 ;  /* 0x00000006ff06723e */ /* 0x000fca00000000ff */
[----:B------:R1:W-:Y:S01]  /*e030*/  @P0 STG.E.U16 desc[UR36][R4.64+0x2], R6 ;  /* 0x0000020604000986 */ /* 0x0003e2000c101524 */
[----:B------:R-:W-:Y:S01]  /*e040*/  ISETP.GT.AND P0, PT, R0, 0x8, P5 ;  /* 0x000000080000780c */ /* 0x000fe20002f04270 */
[----:B-1----:R-:W-:-:S04]  /*e050*/  IMAD.WIDE.U32 R6, R10, R8, R162 ;  /* 0x000000080a067225 */ /* 0x002fc800078e00a2 */
[----:B------:R-:W-:Y:S01]  /*e060*/  IMAD.IADD R164, R164, 0x1, R7 ;  /* 0x00000001a4a47824 */ /* 0x000fe200078e0207 */
[----:B------:R-:W-:-:S05]  /*e070*/  IADD3 R7, P1, R158, R6, RZ ;  /* 0x000000069e077210 */ /* 0x000fca0007f3e0ff */
[----:B------:R-:W-:Y:S01]  /*e080*/  IMAD.X R13, R164, 0x1, R155, P1 ;  /* 0x00000001a40d7824 */ /* 0x000fe200008e069b */
[----:B------:R-:W-:-:S04]  /*e090*/  LEA R12, P1, R7, R22, 0x1 ;  /* 0x00000016070c7211 */ /* 0x000fc800078208ff */
[----:B------:R-:W-:-:S05]  /*e0a0*/  LEA.HI.X R13, R7, R23, R13, 0x1, P1 ;  /* 0x00000017070d7211 */ /* 0x000fca00008f0c0d */
[----:B------:R-:W2:Y:S01]  /*e0b0*/  @P0 LDG.E.LTC128B.U16 R157, desc[UR36][R12.64] ;  /* 0x000000240c9d0981 */ /* 0x000ea2000c1e1520 */
[----:B------:R-:W-:Y:S01]  /*e0c0*/  IADD3 R6, P1, R152, R6, RZ ;  /* 0x0000000698067210 */ /* 0x000fe20007f3e0ff */
[C---:B------:R-:W-:Y:S01]  /*e0d0*/  IMAD.SHL.U32 R170, R20.reuse, 0x10, RZ ;  /* 0x0000001014aa7824 */ /* 0x040fe200078e00ff */
[----:B------:R-:W-:Y:S01]  /*e0e0*/  SHF.L.U64.HI R171, R20, 0x4, R21 ;  /* 0x0000000414ab7819 */ /* 0x000fe20000010215 */
[----:B------:R-:W-:Y:S02]  /*e0f0*/  BSSY B1, `(.L_x_36) ;  /* 0x0000011000017945 */ /* 0x000fe40003800000 */
[----:B------:R-:W-:Y:S02]  /*e100*/  IMAD.X R7, R153, 0x1, R164, P1 ;  /* 0x0000000199077824 */ /* 0x000fe400008e06a4 */
[----:B------:R-:W-:-:S04]  /*e110*/  IMAD.WIDE.U32 R6, R160, R156, R6 ;  /* 0x0000009ca0067225 */ /* 0x000fc800078e0006 */
[----:B------:R-:W-:Y:S02]  /*e120*/  IMAD.IADD R7, R161, 0x1, R7 ;  /* 0x00000001a1077824 */ /* 0x000fe400078e0207 */
[----:B--2---:R-:W-:-:S05]  /*e130*/  HADD2.F32 R12, -RZ, R157.H0_H0 ;  /* 0x2000009dff0c7230 */ /* 0x004fca0000004100 */
[----:B------:R-:W-:-:S04]  /*e140*/  FMUL R12, R12, R16 ;  /* 0x000000100c0c7220 */ /* 0x000fc80000400000 */
[----:B---3--:R-:W-:Y:S01]  /*e150*/  FFMA R164, R166, R2, R12 ;  /* 0x00000002a6a47223 */ /* 0x008fe2000000000c */
[----:B------:R-:W-:-:S04]  /*e160*/  LEA R12, P1, R6, R22, 0x1 ;  /* 0x00000016060c7211 */ /* 0x000fc800078208ff */
[----:B------:R-:W-:Y:S02]  /*e170*/  LEA.HI.X R13, R6, R23, R7, 0x1, P1 ;  /* 0x00000017060d7211 */ /* 0x000fe400008f0c07 */
[----:B------:R-:W-:Y:S02]  /*e180*/  F2FP.F16.F32.PACK_AB R7, RZ, R164 ;  /* 0x000000a4ff07723e */ /* 0x000fe400000000ff */
[----:B------:R-:W-:Y:S02]  /*e190*/  IADD3 R6, P2, R170, R4, RZ ;  /* 0x00000004aa067210 */ /* 0x000fe40007f5e0ff */
[----:B------:R-:W-:Y:S02]  /*e1a0*/  PRMT R164, R7, 0x7610, R164 ;  /* 0x0000761007a47816 */ /* 0x000fe400000000a4 */
[----:B------:R-:W-:Y:S01]  /*e1b0*/  ISETP.GT.AND P1, PT, R0, 0x8, P3 ;  /* 0x000000080000780c */ /* 0x000fe20001f24270 */
[----:B------:R-:W-:-:S05]  /*e1c0*/  IMAD.X R7, R171, 0x1, R5, P2 ;  /* 0x00000001ab077824 */ /* 0x000fca00010e0605 */
[----:B------:R1:W-:Y:S07]  /*e1d0*/  @P0 STG.E.U16 desc[UR36][R6.64], R164 ;  /* 0x000000a406000986 */ /* 0x0003ee000c101524 */
[----:B------:R-:W-:Y:S05]  /*e1e0*/  @!P1 BRA `(.L_x_37) ;  /* 0x0000000000049947 */ /* 0x000fea0003800000 */
[----:B------:R2:W5:Y:S02]  /*e1f0*/  LDG.E.LTC128B.U16 R157, desc[UR36][R12.64+0x2] ;  /* 0x000002240c9d7981 */ /* 0x000564000c1e1520 */
.L_x_37:
[----:B------:R-:W-:Y:S05]  /*e200*/  BSYNC B1 ;  /* 0x0000000000017941 */ /* 0x000fea0003800000 */
.L_x_36:
[----:B------:R-:W3:Y:S01]  /*e210*/  LDL.LU R166, [R1+0x40c] ;  /* 0x00040c0001a67983 */ /* 0x000ee20000300800 */
[----:B-1---5:R-:W-:Y:S01]  /*e220*/  HADD2.F32 R164, -RZ, R157.H0_H0 ;  /* 0x2000009dffa47230 */ /* 0x022fe20000004100 */
[----:B------:R-:W-:Y:S01]  /*e230*/  ISETP.GT.AND P3, PT, R3, 0x8, PT ;  /* 0x000000080300780c */ /* 0x000fe20003f64270 */
[----:B------:R-:W-:Y:S01]  /*e240*/  BSSY B1, `(.L_x_38) ;  /* 0x000000a000017945 */ /* 0x000fe20003800000 */
[----:B------:R-:W-:Y:S02]  /*e250*/  LOP3.LUT R17, R17, 0xfffffffb, RZ, 0xc0, !PT ;  /* 0xfffffffb11117812 */ /* 0x000fe400078ec0ff */
[----:B------:R-:W-:Y:S01]  /*e260*/  FMUL R164, R164, R16 ;  /* 0x00000010a4a47220 */ /* 0x000fe20000400000 */
[----:B------:R-:W-:-:S08]  /*e270*/  ISETP.GT.AND P0, PT, R0, RZ, P3 ;  /* 0x000000ff0000720c */ /* 0x000fd00001f04270 */
[----:B------:R-:W-:Y:S01]  /*e280*/  @P3 LOP3.LUT R17, R17, 0x4, RZ, 0xfc, !PT ;  /* 0x0000000411113812 */ /* 0x000fe200078efcff */
[----:B---3--:R-:W-:-:S05]  /*e290*/  FFMA R164, R166, R2, R164 ;  /* 0x00000002a6a47223 */ /* 0x008fca00000000a4 */
[----:B------:R-:W-:-:S05]  /*e2a0*/  F2FP.F16.F32.PACK_AB R164, RZ, R164 ;  /* 0x000000a4ffa4723e */ /* 0x000fca00000000ff */
[----:B------:R1:W-:Y:S01]  /*e2b0*/  @P1 STG.E.U16 desc[UR36][R6.64+0x2], R164 ;  /* 0x000002a406001986 */ /* 0x0003e2000c101524 */
[----:B------:R-:W-:Y:S05]  /*e2c0*/  @!P0 BRA `(.L_x_39) ;  /* 0x0000000000048947 */ /* 0x000fea0003800000 */
[----:B------:R3:W5:Y:S02]  /*e2d0*/  LDG.E.LTC128B.U16 R157, desc[UR36][R14.64+0x10] ;  /* 0x000010240e9d7981 */ /* 0x000764000c1e1520 */
.L_x_39:
[----:B------:R-:W-:Y:S05]  /*e2e0*/  BSYNC B1 ;  /* 0x0000000000017941 */ /* 0x000fea0003800000 */
.L_x_38:
[----:B------:R-:W4:Y:S01]  /*e2f0*/  LDL.LU R166, [R1+0x410] ;  /* 0x0004100001a67983 */ /* 0x000f220000300800 */
[----:B-1---5:R-:W-:Y:S01]  /*e300*/  HADD2.F32 R164, -RZ, R157.H0_H0 ;  /* 0x2000009dffa47230 */ /* 0x022fe20000004100 */
[----:B------:R-:W-:Y:S01]  /*e310*/  ISETP.GT.AND P2, PT, R3, 0x9, PT ;  /* 0x000000090300780c */ /* 0x000fe20003f44270 */
[----:B------:R-:W-:Y:S01]  /*e320*/  BSSY B1, `(.L_x_40) ;  /* 0x000000a000017945 */ /* 0x000fe20003800000 */
[----:B------:R-:W-:Y:S02]  /*e330*/  LOP3.LUT R17, R17, 0xfffffff7, RZ, 0xc0, !PT ;  /* 0xfffffff711117812 */ /* 0x000fe400078ec0ff */
[----:B------:R-:W-:Y:S01]  /*e340*/  FMUL R164, R164, R16 ;  /* 0x00000010a4a47220 */ /* 0x000fe20000400000 */
[----:B------:R-:W-:-:S08]  /*e350*/  ISETP.GT.AND P1, PT, R0, RZ, P2 ;  /* 0x000000ff0000720c */ /* 0x000fd00001724270 */
[----:B------:R-:W-:Y:S01]  /*e360*/  @P2 LOP3.LUT R17, R17, 0x8, RZ, 0xfc, !PT ;  /* 0x0000000811112812 */ /* 0x000fe200078efcff */
[----:B----4-:R-:W-:-:S05]  /*e370*/  FFMA R164, R166, R2, R164 ;  /* 0x00000002a6a47223 */ /* 0x010fca00000000a4 */
[----:B------:R-:W-:-:S05]  /*e380*/  F2FP.F16.F32.PACK_AB R164, RZ, R164 ;  /* 0x000000a4ffa4723e */ /* 0x000fca00000000ff */
[----:B------:R1:W-:Y:S01]  /*e390*/  @P0 STG.E.U16 desc[UR36][R4.64+0x10], R164 ;  /* 0x000010a404000986 */ /* 0x0003e2000c101524 */
[----:B------:R-:W-:Y:S05]  /*e3a0*/  @!P1 BRA `(.L_x_41) ;  /* 0x0000000000049947 */ /* 0x000fea0003800000 */
[----:B------:R4:W5:Y:S02]  /*e3b0*/  LDG.E.LTC128B.U16 R157, desc[UR36][R14.64+0x12] ;  /* 0x000012240e9d7981 */ /* 0x000964000c1e1520 */
.L_x_41:
[----:B------:R-:W-:Y:S05]  /*e3c0*/  BSYNC B1 ;  /* 0x0000000000017941 */ /* 0x000fea0003800000 */
.L_x_40:
[----:B------:R-:W2:Y:S01]  /*e3d0*/  LDL.LU R166, [R1+0x414] ;  /* 0x0004140001a67983 */ /* 0x000ea20000300800 */
[----:B-1---5:R-:W-:Y:S01]  /*e3e0*/  HADD2.F32 R164, -RZ, R157.H0_H0 ;  /* 0x2000009dffa47230 */ /* 0x022fe20000004100 */
[----:B------:R-:W-:Y:S01]  /*e3f0*/  ISETP.GT.AND P0, PT, R0, 0x8, P3 ;  /* 0x000000080000780c */ /* 0x000fe20001f04270 */
[----:B------:R-:W-:Y:S03]  /*e400*/  BSSY B1, `(.L_x_42) ;  /* 0x0000007000017945 */ /* 0x000fe60003800000 */
[----:B------:R-:W-:-:S04]  /*e410*/  FMUL R164, R164, R16 ;  /* 0x00000010a4a47220 */ /* 0x000fc80000400000 */
[----:B--2---:R-:W-:-:S05]  /*e420*/  FFMA R164, R166, R2, R164 ;  /* 0x00000002a6a47223 */ /* 0x004fca00000000a4 */
[----:B------:R-:W-:-:S05]  /*e430*/  F2FP.F16.F32.PACK_AB R164, RZ, R164 ;  /* 0x000000a4ffa4723e */ /* 0x000fca00000000ff */
[----:B------:R1:W-:Y:S01]  /*e440*/  @P1 STG.E.U16 desc[UR36][R4.64+0x12], R164 ;  /* 0x000012a404001986 */ /* 0x0003e2000c101524 */
[----:B------:R-:W-:Y:S05]  /*e450*/  @!P0 BRA `(.L_x_43) ;  /* 0x0000000000048947 */ /* 0x000fea0003800000 */
[----:B------:R2:W5:Y:S02]  /*e460*/  LDG.E.LTC128B.U16 R157, desc[UR36][R12.64+0x10] ;  /* 0x000010240c9d7981 */ /* 0x000564000c1e1520 */
.L_x_43:
[----:B------:R-:W-:Y:S05]  /*e470*/  BSYNC B1 ;  /* 0x0000000000017941 */ /* 0x000fea0003800000 */
.L_x_42:
[----:B------:R-:W3:Y:S01]  /*e480*/  LDL.LU R166, [R1+0x418] ;  /* 0x0004180001a67983 */ /* 0x000ee20000300800 */
[----:B-1---5:R-:W-:Y:S01]  /*e490*/  HADD2.F32 R164, -RZ, R157.H0_H0 ;  /* 0x2000009dffa47230 */ /* 0x022fe20000004100 */
[----:B------:R-:W-:Y:S01]  /*e4a0*/  ISETP.GT.AND P1, PT, R0, 0x8, P2 ;  /* 0x000000080000780c */ /* 0x000fe20001724270 */
[----:B------:R-:W-:Y:S03]  /*e4b0*/  BSSY B1, `(.L_x_44) ;  /* 0x0000007000017945 */ /* 0x000fe60003800000 */
[----:B------:R-:W-:-:S04]  /*e4c0*/  FMUL R164, R164, R16 ;  /* 0x00000010a4a47220 */ /* 0x000fc80000400000 */
[----:B---3--:R-:W-:-:S05]  /*e4d0*/  FFMA R164, R166, R2, R164 ;  /* 0x00000002a6a47223 */ /* 0x008fca00000000a4 */
[----:B------:R-:W-:-:S05]  /*e4e0*/  F2FP.F16.F32.PACK_AB R164, RZ, R164 ;  /* 0x000000a4ffa4723e */ /* 0x000fca00000000ff */
[----:B------:R1:W-:Y:S01]  /*e4f0*/  @P0 STG.E.U16 desc[UR36][R6.64+0x10], R164 ;  /* 0x000010a406000986 */ /* 0x0003e2000c101524 */
[----:B------:R-:W-:Y:S05]  /*e500*/  @!P1 BRA `(.L_x_45) ;  /* 0x0000000000049947 */ /* 0x000fea0003800000 */
[----:B------:R3:W5:Y:S02]  /*e510*/  LDG.E.LTC128B.U16 R157, desc[UR36][R12.64+0x12] ;  /* 0x000012240c9d7981 */ /* 0x000764000c1e1520 */
.L_x_45:
[----:B------:R-:W-:Y:S05]  /*e520*/  BSYNC B1 ;  /* 0x0000000000017941 */ /* 0x000fea0003800000 */
.L_x_44:
[----:B------:R-:W2:Y:S01]  /*e530*/  LDL.LU R166, [R1+0x41c] ;  /* 0x00041c0001a67983 */ /* 0x000ea20000300800 */
[----:B-1---5:R-:W-:Y:S01]  /*e540*/  HADD2.F32 R164, -RZ, R157.H0_H0 ;  /* 0x2000009dffa47230 */ /* 0x022fe20000004100 */
[----:B------:R-:W-:Y:S01]  /*e550*/  ISETP.GT.AND P2, PT, R3, 0x10, PT ;  /* 0x000000100300780c */ /* 0x000fe20003f44270 */
[----:B------:R-:W-:Y:S01]  /*e560*/  BSSY B1, `(.L_x_46) ;  /* 0x000000a000017945 */ /* 0x000fe20003800000 */
[----:B------:R-:W-:Y:S02]  /*e570*/  LOP3.LUT R17, R17, 0xffffffef, RZ, 0xc0, !PT ;  /* 0xffffffef11117812 */ /* 0x000fe400078ec0ff */
[----:B------:R-:W-:Y:S01]  /*e580*/  FMUL R164, R164, R16 ;  /* 0x00000010a4a47220 */ /* 0x000fe20000400000 */
[----:B------:R-:W-:-:S08]  /*e590*/  ISETP.GT.AND P0, PT, R0, RZ, P2 ;  /* 0x000000ff0000720c */ /* 0x000fd00001704270 */
[----:B------:R-:W-:Y:S01]  /*e5a0*/  @P2 LOP3.LUT R17, R17, 0x10, RZ, 0xfc, !PT ;  /* 0x0000001011112812 */ /* 0x000fe200078efcff */
[----:B--2---:R-:W-:-:S05]  /*e5b0*/  FFMA R164, R166, R2, R164 ;  /* 0x00000002a6a47223 */ /* 0x004fca00000000a4 */
[----:B------:R-:W-:-:S05]  /*e5c0*/  F2FP.F16.F32.PACK_AB R164, RZ, R164 ;  /* 0x000000a4ffa4723e */ /* 0x000fca00000000ff */
[----:B------:R1:W-:Y:S01]  /*e5d0*/  @P1 STG.E.U16 desc[UR36][R6.64+0x12], R164 ;  /* 0x000012a406001986 */ /* 0x0003e2000c101524 */
[----:B------:R-:W-:Y:S05]  /*e5e0*/  @!P0 BRA `(.L_x_47) ;  /* 0x0000000000048947 */ /* 0x000fea0003800000 */
[----:B------:R2:W5:Y:S02]  /*e5f0*/  LDG.E.LTC128B.U16 R157, desc[UR36][R14.64+0x20] ;  /* 0x000020240e9d7981 */ /* 0x000564000c1e1520 */
.L_x_47:
[----:B------:R-:W-:Y:S05]  /*e600*/  BSYNC B1 ;  /* 0x0000000000017941 */ /* 0x000fea0003800000 */
.L_x_46:
[----:B------:R-:W3:Y:S01]  /*e610*/  LDL.LU R166, [R1+0x420] ;  /* 0x0004200001a67983 */ /* 0x000ee20000300800 */
[----:B-1---5:R-:W-:Y:S01]  /*e620*/  HADD2.F32 R164, -RZ, R157.H0_H0 ;  /* 0x2000009dffa47230 */ /* 0x022fe20000004100 */
[----:B------:R-:W-:Y:S01]  /*e630*/  ISETP.GT.AND P1, PT, R3, 0x11, PT ;  /* 0x000000110300780c */ /* 0x000fe20003f24270 */
[----:B------:R-:W-:Y:S01]  /*e640*/  BSSY B1, `(.L_x_48) ;  /* 0x000000a000017945 */ /* 0x000fe20003800000 */
[----:B------:R-:W-:Y:S02]  /*e650*/  LOP3.LUT R18, R18, 0xfbffffff, RZ, 0xc0, !PT ;  /* 0xfbffffff12127812 */ /* 0x000fe400078ec0ff */
[----:B------:R-:W-:-:S09]  /*e660*/  FMUL R164, R164, R16 ;  /* 0x00000010a4a47220 */ /* 0x000fd20000400000 */
[----:B------:R-:W-:Y:S01]  /*e670*/  @P1 LOP3.LUT R18, R18, 0x4000000, RZ, 0xfc, !PT ;  /* 0x0400000012121812 */ /* 0x000fe200078efcff */
[----:B---3--:R-:W-:-:S05]  /*e680*/  FFMA R164, R166, R2, R164 ;  /* 0x00000002a6a47223 */ /* 0x008fca00000000a4 */
[----:B------:R-:W-:-:S05]  /*e690*/  F2FP.F16.F32.PACK_AB R164, RZ, R164 ;  /* 0x000000a4ffa4723e */ /* 0x000fca00000000ff */
[----:B------:R1:W-:Y:S01]  /*e6a0*/  @P0 STG.E.U16 desc[UR36][R4.64+0x20], R164 ;  /* 0x000020a404000986 */ /* 0x0003e2000c101524 */
[----:B------:R-:W-:-:S13]  /*e6b0*/  ISETP.GT.AND P0, PT, R0, RZ, P1 ;  /* 0x000000ff0000720c */ /* 0x000fda0000f04270 */
[----:B-1----:R-:W-:Y:S05]  /*e6c0*/  @!P0 BRA `(.L_x_49) ;  /* 0x0000000000048947 */ /* 0x002fea0003800000 */
[----:B------:R1:W5:Y:S02]  /*e6d0*/  LDG.E.LTC128B.U16 R157, desc[UR36][R14.64+0x22] ;  /* 0x000022240e9d7981 */ /* 0x000364000c1e1520 */
.L_x_49:
[----:B------:R-:W-:Y:S05]  /*e6e0*/  BSYNC B1 ;  /* 0x0000000000017941 */ /* 0x000fea0003800000 */
.L_x_48:
[----:B------:R-:W3:Y:S01]  /*e6f0*/  LDL.LU R166, [R1+0x424] ;  /* 0x0004240001a67983 */ /* 0x000ee20000300800 */
[----:B-----5:R-:W-:Y:S01]  /*e700*/  HADD2.F32 R164, -RZ, R157.H0_H0 ;  /* 0x2000009dffa47230 */ /* 0x020fe20000004100 */
[----:B------:R-:W-:Y:S04]  /*e710*/  BSSY B1, `(.L_x_50) ;  /* 0x0000008000017945 */ /* 0x000fe80003800000 */
[----:B------:R-:W-:-:S04]  /*e720*/  FMUL R164, R164, R16 ;  /* 0x00000010a4a47220 */ /* 0x000fc80000400000 */
[----:B---3--:R-:W-:-:S05]  /*e730*/  FFMA R164, R166, R2, R164 ;  /* 0x00000002a6a47223 */ /* 0x008fca00000000a4 */
[----:B------:R-:W-:-:S05]  /*e740*/  F2FP.F16.F32.PACK_AB R164, RZ, R164 ;  /* 0x000000a4ffa4723e */ /* 0x000fca00000000ff */
[----:B------:R3:W-:Y:S01]  /*e750*/  @P0 STG.E.U16 desc[UR36][R4.64+0x22], R164 ;  /* 0x000022a404000986 */ /* 0x0007e2000c101524 */
[----:B------:R-:W-:-:S13]  /*e760*/  ISETP.GT.AND P0, PT, R0, 0x8, P2 ;  /* 0x000000080000780c */ /* 0x000fda0001704270 */
[----:B---3--:R-:W-:Y:S05]  /*e770*/  @!P0 BRA `(.L_x_51) ;  /* 0x0000000000048947 */ /* 0x008fea0003800000 */
[----:B------:R3:W5:Y:S02]  /*e780*/  LDG.E.LTC128B.U16 R157, desc[UR36][R12.64+0x20] ;  /* 0x000020240c9d7981 */ /* 0x000764000c1e1520 */
.L_x_51:
[----:B------:R-:W-:Y:S05]  /*e790*/  BSYNC B1 ;  /* 0x0000000000017941 */ /* 0x000fea0003800000 */
.L_x_50:
[----:B------:R-:W2:Y:S01]  /*e7a0*/  LDL.LU R166, [R1+0x428] ;  /* 0x0004280001a67983 */ /* 0x000ea20000300800 */
[----:B-----5:R-:W-:Y:S01]  /*e7b0*/  HADD2.F32 R164, -RZ, R157.H0_H0 ;  /* 0x2000009dffa47230 */ /* 0x020fe20000004100 */
[----:B------:R-:W-:Y:S04]  /*e7c0*/  BSSY B1, `(.L_x_52) ;  /* 0x0000008000017945 */ /* 0x000fe80003800000 */
[----:B------:R-:W-:-:S04]  /*e7d0*/  FMUL R164, R164, R16 ;  /* 0x00000010a4a47220 */ /* 0x000fc80000400000 */
[----:B--2---:R-:W-:-:S05]  /*e7e0*/  FFMA R164, R166, R2, R164 ;  /* 0x00000002a6a47223 */ /* 0x004fca00000000a4 */
[----:B------:R-:W-:-:S05]  /*e7f0*/  F2FP.F16.F32.PACK_AB R164, RZ, R164 ;  /* 0x000000a4ffa4723e */ /* 0x000fca00000000ff */
[----:B------:R2:W-:Y:S01]  /*e800*/  @P0 STG.E.U16 desc[UR36][R6.64+0x20], R164 ;  /* 0x000020a406000986 */ /* 0x0005e2000c101524 */
[----:B------:R-:W-:-:S13]  /*e810*/  ISETP.GT.AND P0, PT, R0, 0x8, P1 ;  /* 0x000000080000780c */ /* 0x000fda0000f04270 */
[----:B--2---:R-:W-:Y:S05]  /*e820*/  @!P0 BRA `(.L_x_53) ;  /* 0x0000000000048947 */ /* 0x004fea0003800000 */
[----:B------:R2:W5:Y:S02]  /*e830*/  LDG.E.LTC128B.U16 R157, desc[UR36][R12.64+0x22] ;  /* 0x000022240c9d7981 */ /* 0x000564000c1e1520 */
.L_x_53:
[----:B------:R-:W-:Y:S05]  /*e840*/  BSYNC B1 ;  /* 0x0000000000017941 */ /* 0x000fea0003800000 */
.L_x_52:
[----:B------:R-:W3:Y:S01]  /*e850*/  LDL.LU R166, [R1+0x42c] ;  /* 0x00042c0001a67983 */ /* 0x000ee20000300800 */
[----:B-----5:R-:W-:Y:S01]  /*e860*/  HADD2.F32 R164, -RZ, R157.H0_H0 ;  /* 0x2000009dffa47230 */ /* 0x020fe20000004100 */
        /* <DEDUP_REMOVED lines=9> */
[----:B---3--:R-:W-:Y:S05]  /*e900*/  @!P0 BRA `(.L_x_55) ;  /* 0x0000000000048947 */ /* 0x008fea0003800000 */
[----:B------:R3:W5:Y:S02]  /*e910*/  LDG.E.LTC128B.U16 R157, desc[UR36][R14.64+0x30] ;  /* 0x000030240e9d7981 */ /* 0x000764000c1e1520 */
.L_x_55:
[----:B------:R-:W-:Y:S05]  /*e920*/  BSYNC B1 ;  /* 0x0000000000017941 */ /* 0x000fea0003800000 */
.L_x_54:
[----:B------:R-:W2:Y:S01]  /*e930*/  LDL.LU R166, [R1+0x430] ;  /* 0x0004300001a67983 */ /* 0x000ea20000300800 */
[----:B-----5:R-:W-:Y:S01]  /*e940*/  HADD2.F32 R164, -RZ, R157.H0_H0 ;  /* 0x2000009dffa47230 */ /* 0x020fe20000004100 */
[----:B------:R-:W-:Y:S01]  /*e950*/  ISETP.GT.AND P1, PT, R3, 0x19, PT ;  /* 0x000000190300780c */ /* 0x000fe20003f24270 */
[----:B------:R-:W-:Y:S01]  /*e960*/  BSSY B1, `(.L_x_56) ;  /* 0x000000a000017945 */ /* 0x000fe20003800000 */
[----:B------:R-:W-:Y:S02]  /*e970*/  LOP3.LUT R18, R18, 0xfeffffff, RZ, 0xc0, !PT ;  /* 0xfeffffff12127812 */ /* 0x000fe400078ec0ff */
[----:B------:R-:W-:-:S09]  /*e980*/  FMUL R164, R164, R16 ;  /* 0x00000010a4a47220 */ /* 0x000fd20000400000 */
[----:B------:R-:W-:Y:S01]  /*e990*/  @P1 LOP3.LUT R18, R18, 0x1000000, RZ, 0xfc, !PT ;  /* 0x0100000012121812 */ /* 0x000fe200078efcff */
[----:B--2---:R-:W-:-:S05]  /*e9a0*/  FFMA R164, R166, R2, R164 ;  /* 0x00000002a6a47223 */ /* 0x004fca00000000a4 */
[----:B------:R-:W-:-:S05]  /*e9b0*/  F2FP.F16.F32.PACK_AB R164, RZ, R164 ;  /* 0x000000a4ffa4723e */ /* 0x000fca00000000ff */
[----:B------:R2:W-:Y:S01]  /*e9c0*/  @P0 STG.E.U16 desc[UR36][R4.64+0x30], R164 ;  /* 0x000030a404000986 */ /* 0x0005e2000c101524 */
[----:B------:R-:W-:-:S13]  /*e9d0*/  ISETP.GT.AND P0, PT, R0, RZ, P1 ;  /* 0x000000ff0000720c */ /* 0x000fda0000f04270 */
[----:B--2---:R-:W-:Y:S05]  /*e9e0*/  @!P0 BRA `(.L_x_57) ;  /* 0x0000000000048947 */ /* 0x004fea0003800000 */
[----:B------:R2:W5:Y:S02]  /*e9f0*/  LDG.E.LTC128B.U16 R157, desc[UR36][R14.64+0x32] ;  /* 0x000032240e9d7981 */ /* 0x000564000c1e1520 */
.L_x_57:
[----:B------:R-:W-:Y:S05]  /*ea00*/  BSYNC B1 ;  /* 0x0000000000017941 */ /* 0x000fea0003800000 */
.L_x_56:
        /* <DEDUP_REMOVED lines=10> */
.L_x_59:
[----:B------:R-:W-:Y:S05]  /*eab0*/  BSYNC B1 ;  /* 0x0000000000017941 */ /* 0x000fea0003800000 */
.L_x_58:
        /* <DEDUP_REMOVED lines=10> */
.L_x_61:
[----:B------:R-:W-:Y:S05]  /*eb60*/  BSYNC B1 ;  /* 0x0000000000017941 */ /* 0x000fea0003800000 */
.L_x_60:
        /* <DEDUP_REMOVED lines=13> */
.L_x_63:
[----:B------:R-:W-:Y:S05]  /*ec40*/  BSYNC B1 ;  /* 0x0000000000017941 */ /* 0x000fea0003800000 */
.L_x_62:
        /* <DEDUP_REMOVED lines=13> */
.L_x_65:
[----:B------:R-:W-:Y:S05]  /*ed20*/  BSYNC B1 ;  /* 0x0000000000017941 */ /* 0x000fea0003800000 */
.L_x_64:
        /* <DEDUP_REMOVED lines=10> */
.L_x_67:
[----:B------:R-:W-:Y:S05]  /*edd0*/  BSYNC B1 ;  /* 0x0000000000017941 */ /* 0x000fea0003800000 */
.L_x_66:
        /* <DEDUP_REMOVED lines=10> */
.L_x_69:
[----:B------:R-:W-:Y:S05]  /*ee80*/  BSYNC B1 ;  /* 0x0000000000017941 */ /* 0x000fea0003800000 */
.L_x_68:
        /* <DEDUP_REMOVED lines=13> */
.L_x_71:
[----:B------:R-:W-:Y:S05]  /*ef60*/  BSYNC B1 ;  /* 0x0000000000017941 */ /* 0x000fea0003800000 */
.L_x_70:
        /* <DEDUP_REMOVED lines=13> */
.L_x_73:
[----:B------:R-:W-:Y:S05]  /*f040*/  BSYNC B1 ;  /* 0x0000000000017941 */ /* 0x000fea0003800000 */
.L_x_72:
        /* <DEDUP_REMOVED lines=10> */
.L_x_75:
[----:B------:R-:W-:Y:S05]  /*f0f0*/  BSYNC B1 ;  /* 0x0000000000017941 */ /* 0x000fea0003800000 */
.L_x_74:
        /* <DEDUP_REMOVED lines=10> */
.L_x_77:
[----:B------:R-:W-:Y:S05]  /*f1a0*/  BSYNC B1 ;  /* 0x0000000000017941 */ /* 0x000fea0003800000 */
.L_x_76:
        /* <DEDUP_REMOVED lines=10> */
[----:B------:R-:W-:Y:S02]  /*f250*/  ISETP.GT.AND P0, PT, R0, RZ, P2 ;  /* 0x000000ff0000720c */ /* 0x000fe40001704270 */
[----:B---3--:R-:W-:-:S11]  /*f260*/  PRMT R164, R157, 0x7610, R164 ;  /* 0x000076109da47816 */ /* 0x008fd600000000a4 */
[----:B------:R-:W-:Y:S05]  /*f270*/  @!P0 BRA `(.L_x_79) ;  /* 0x0000000000048947 */ /* 0x000fea0003800000 */
[----:B------:R3:W5:Y:S02]  /*f280*/  LDG.E.LTC128B.U16 R164, desc[UR36][R14.64+0x60] ;  /* 0x000060240ea47981 */ /* 0x000764000c1e1520 */
.L_x_79:
[----:B------:R-:W-:Y:S05]  /*f290*/  BSYNC B1 ;  /* 0x0000000000017941 */ /* 0x000fea0003800000 */
.L_x_78:
        /* <DEDUP_REMOVED lines=9> */
[----:B------:R2:W-:Y:S02]  /*f330*/  @P0 STG.E.U16 desc[UR36][R4.64+0x60], R157 ;  /* 0x0000609d04000986 */ /* 0x0005e4000c101524 */
[----:B--2---:R-:W-:-:S05]  /*f340*/  IADD3 R157, P0, R10, 0x80, RZ ;  /* 0x000000800a9d7810 */ /* 0x004fca0007f1e0ff */
[----:B------:R-:W-:Y:S02]  /*f350*/  IMAD.X R10, RZ, RZ, R11, P0 ;  /* 0x000000ffff0a7224 */ /* 0x000fe400000e060b */
[----:B------:R-:W-:-:S04]  /*f360*/  IMAD.WIDE.U32 R166, R157, R8, R162 ;  /* 0x000000089da67225 */ /* 0x000fc800078e00a2 */
[----:B------:R-:W-:-:S04]  /*f370*/  IMAD R10, R10, R8, RZ ;  /* 0x000000080a0a7224 */ /* 0x000fc800078e02ff */
[C---:B------:R-:W-:Y:S02]  /*f380*/  IMAD R159, R157.reuse, R9, R10 ;  /* 0x000000099d9f7224 */ /* 0x040fe400078e020a */
[----:B------:R-:W-:-:S04]  /*f390*/  IMAD.WIDE.U32 R10, R157, R8, R154 ;  /* 0x000000089d0a7225 */ /* 0x000fc800078e009a */
[----:B------:R-:W-:Y:S01]  /*f3a0*/  IMAD.IADD R9, R11, 0x1, R159 ;  /* 0x000000010b097824 */ /* 0x000fe200078e029f */
[----:B------:R-:W-:Y:S01]  /*f3b0*/  LEA R168, P0, R10, R22, 0x1 ;  /* 0x000000160aa87211 */ /* 0x000fe200078008ff */
[----:B------:R-:W-:-:S03]  /*f3c0*/  IMAD.IADD R154, R159, 0x1, R167 ;  /* 0x000000019f9a7824 */ /* 0x000fc600078e02a7 */
[----:B------:R-:W-:Y:S01]  /*f3d0*/  LEA.HI.X R169, R10, R23, R9, 0x1, P0 ;  /* 0x000000170aa97211 */ /* 0x000fe200000f0c09 */
[----:B------:R-:W-:Y:S01]  /*f3e0*/  IMAD.WIDE.U32 R8, R157, R8, R152 ;  /* 0x000000089d087225 */ /* 0x000fe200078e0098 */
[----:B------:R-:W-:-:S03]  /*f3f0*/  IADD3 R162, P0, R152, R166, RZ ;  /* 0x000000a698a27210 */ /* 0x000fc60007f1e0ff */
[----:B------:R-:W-:Y:S02]  /*f400*/  IMAD.IADD R9, R159, 0x1, R9 ;  /* 0x000000019f097824 */ /* 0x000fe400078e0209 */
[----:B------:R-:W-:Y:S02]  /*f410*/  IMAD.X R163, R153, 0x1, R154, P0 ;  /* 0x0000000199a37824 */ /* 0x000fe400000e069a */
[----:B------:R-:W-:-:S04]  /*f420*/  IMAD.WIDE.U32 R8, R160, R156, R8 ;  /* 0x0000009ca0087225 */ /* 0x000fc800078e0008 */
[----:B------:R-:W-:Y:S01]  /*f430*/  IMAD.IADD R9, R161, 0x1, R9 ;  /* 0x00000001a1097824 */ /* 0x000fe200078e0209 */
[----:B------:R-:W-:Y:S01]  /*f440*/  LEA R10, P0, R8, R22, 0x1 ;  /* 0x00000016080a7211 */ /* 0x000fe200078008ff */
[----:B------:R-:W-:-:S03]  /*f450*/  IMAD.WIDE.U32 R156, R160, R156, R162 ;  /* 0x0000009ca09c7225 */ /* 0x000fc600078e00a2 */
[----:B------:R-:W-:Y:S01]  /*f460*/  LEA.HI.X R11, R8, R23, R9, 0x1, P0 ;  /* 0x00000017080b7211 */ /* 0x000fe200000f0c09 */
[----:B------:R-:W-:Y:S01]  /*f470*/  IMAD.IADD R161, R161, 0x1, R157 ;  /* 0x00000001a1a17824 */ /* 0x000fe200078e029d */
[----:B------:R-:W-:-:S04]  /*f480*/  LEA R8, P0, R156, R22, 0x1 ;  /* 0x000000169c087211 */ /* 0x000fc800078008ff */
[----:B------:R-:W-:Y:S02]  /*f490*/  LEA.HI.X R9, R156, R23, R161, 0x1, P0 ;  /* 0x000000179c097211 */ /* 0x000fe400000f0ca1 */
[----:B------:R-:W-:-:S05]  /*f4a0*/  IADD3 R158, P0, R158, R166, RZ ;  /* 0x000000a69e9e7210 */ /* 0x000fca0007f1e0ff */
[----:B------:R-:W-:Y:S01]  /*f4b0*/  IMAD.X R154, R154, 0x1, R155, P0 ;  /* 0x000000019a9a7824 */ /* 0x000fe200000e069b */
[----:B------:R-:W-:Y:S02]  /*f4c0*/  LEA R156, P0, R158, R22, 0x1 ;  /* 0x000000169e9c7211 */ /* 0x000fe400078008ff */
[----:B------:R-:W-:Y:S02]  /*f4d0*/  PRMT R22, R164, 0x7610, R22 ;  /* 0x00007610a4167816 */ /* 0x000fe40000000016 */
[----:B------:R-:W-:Y:S02]  /*f4e0*/  LEA.HI.X R157, R158, R23, R154, 0x1, P0 ;  /* 0x000000179e9d7211 */ /* 0x000fe400000f0c9a */
[----:B------:R-:W-:-:S13]  /*f4f0*/  ISETP.GT.AND P0, PT, R0, RZ, P1 ;  /* 0x000000ff0000720c */ /* 0x000fda0000f04270 */
[----:B------:R-:W-:Y:S05]  /*f500*/  @!P0 BRA `(.L_x_81) ;  /* 0x0000000000048947 */ /* 0x000fea0003800000 */
[----:B------:R2:W5:Y:S02]  /*f510*/  LDG.E.LTC128B.U16 R22, desc[UR36][R14.64+0x62] ;  /* 0x000062240e167981 */ /* 0x000564000c1e1520 */
.L_x_81:
[----:B------:R-:W-:Y:S05]  /*f520*/  BSYNC B1 ;  /* 0x0000000000017941 */ /* 0x000fea0003800000 */
.L_x_80:
        /* <DEDUP_REMOVED lines=10> */
.L_x_83:
[----:B------:R-:W-:Y:S05]  /*f5d0*/  BSYNC B1 ;  /* 0x0000000000017941 */ /* 0x000fea0003800000 */
.L_x_82:
        /* <DEDUP_REMOVED lines=10> */
.L_x_85:
[----:B------:R-:W-:Y:S05]  /*f680*/  BSYNC B1 ;  /* 0x0000000000017941 */ /* 0x000fea0003800000 */
.L_x_84:
        /* <DEDUP_REMOVED lines=13> */
.L_x_87:
[----:B------:R-:W-:Y:S05]  /*f760*/  BSYNC B1 ;  /* 0x0000000000017941 */ /* 0x000fea0003800000 */
.L_x_86:
        /* <DEDUP_REMOVED lines=13> */
.L_x_89:
[----:B------:R-:W-:Y:S05]  /*f840*/  BSYNC B1 ;  /* 0x0000000000017941 */ /* 0x000fea0003800000 */
.L_x_88:
        /* <DEDUP_REMOVED lines=10> */
.L_x_91:
[----:B------:R-:W-:Y:S05]  /*f8f0*/  BSYNC B1 ;  /* 0x0000000000017941 */ /* 0x000fea0003800000 */
.L_x_90:
        /* <DEDUP_REMOVED lines=10> */
.L_x_93:
[----:B------:R-:W-:Y:S05]  /*f9a0*/  BSYNC B1 ;  /* 0x0000000000017941 */ /* 0x000fea0003800000 */
.L_x_92:
        /* <DEDUP_REMOVED lines=13> */
.L_x_95:
[----:B------:R-:W-:Y:S05]  /*fa80*/  BSYNC B1 ;  /* 0x0000000000017941 */ /* 0x000fea0003800000 */
.L_x_94:
        /* <DEDUP_REMOVED lines=13> */
.L_x_97:
[----:B------:R-:W-:Y:S05]  /*fb60*/  BSYNC B1 ;  /* 0x0000000000017941 */ /* 0x000fea0003800000 */
.L_x_96:
        /* <DEDUP_REMOVED lines=10> */
.L_x_99:
[----:B------:R-:W-:Y:S05]  /*fc10*/  BSYNC B1 ;  /* 0x0000000000017941 */ /* 0x000fea0003800000 */
.L_x_98:
        /* <DEDUP_REMOVED lines=10> */
.L_x_101:
[----:B------:R-:W-:Y:S05]  /*fcc0*/  BSYNC B1 ;  /* 0x0000000000017941 */ /* 0x000fea0003800000 */
.L_x_100:
        /* <DEDUP_REMOVED lines=13> */
.L_x_103:
[----:B------:R-:W-:Y:S05]  /*fda0*/  BSYNC B1 ;  /* 0x0000000000017941 */ /* 0x000fea0003800000 */
.L_x_102:
        /* <DEDUP_REMOVED lines=13> */
.L_x_105:
[----:B------:R-:W-:Y:S05]  /*fe80*/  BSYNC B1 ;  /* 0x0000000000017941 */ /* 0x000fea0003800000 */
.L_x_104:
        /* <DEDUP_REMOVED lines=10> */
.L_x_107:
[----:B------:R-:W-:Y:S05]  /*ff30*/  BSYNC B1 ;  /* 0x0000000000017941 */ /* 0x000fea0003800000 */
.L_x_106:
        /* <DEDUP_REMOVED lines=10> */
.L_x_109:
[----:B------:R-:W-:Y:S05]  /*ffe0*/  BSYNC B1 ;  /* 0x0000000000017941 */ /* 0x000fea0003800000 */
.L_x_108:
        /* <DEDUP_REMOVED lines=13> */
.L_x_111:
[----:B------:R-:W-:Y:S05]  /*100c0*/  BSYNC B1 ;  /* 0x0000000000017941 */ /* 0x000fea0003800000 */
.L_x_110:
        /* <DEDUP_REMOVED lines=13> */
.L_x_113:
[----:B------:R-:W-:Y:S05]  /*101a0*/  BSYNC B1 ;  /* 0x0000000000017941 */ /* 0x000fea0003800000 */
.L_x_112:
        /* <DEDUP_REMOVED lines=10> */
.L_x_115:
[----:B------:R-:W-:Y:S05]  /*10250*/  BSYNC B1 ;  /* 0x0000000000017941 */ /* 0x000fea0003800000 */
.L_x_114:
        /* <DEDUP_REMOVED lines=10> */
.L_x_117:
[----:B------:R-:W-:Y:S05]  /*10300*/  BSYNC B1 ;  /* 0x0000000000017941 */ /* 0x000fea0003800000 */
.L_x_116:
        /* <DEDUP_REMOVED lines=13> */
.L_x_119:
[----:B------:R-:W-:Y:S05]  /*103e0*/  BSYNC B1 ;  /* 0x0000000000017941 */ /* 0x000fea0003800000 */
.L_x_118:
        /* <DEDUP_REMOVED lines=13> */
.L_x_121:
[----:B------:R-:W-:Y:S05]  /*104c0*/  BSYNC B1 ;  /* 0x0000000000017941 */ /* 0x000fea0003800000 */
.L_x_120:
        /* <DEDUP_REMOVED lines=10> */
.L_x_123:
[----:B------:R-:W-:Y:S05]  /*10570*/  BSYNC B1 ;  /* 0x0000000000017941 */ /* 0x000fea0003800000 */
.L_x_122:
        /* <DEDUP_REMOVED lines=10> */
.L_x_125:
[----:B------:R-:W-:Y:S05]  /*10620*/  BSYNC B1 ;  /* 0x0000000000017941 */ /* 0x000fea0003800000 */
.L_x_124:
        /* <DEDUP_REMOVED lines=13> */
.L_x_127:
[----:B------:R-:W-:Y:S05]  /*10700*/  BSYNC B1 ;  /* 0x0000000000017941 */ /* 0x000fea0003800000 */
.L_x_126:
        /* <DEDUP_REMOVED lines=13> */
.L_x_129:
[----:B------:R-:W-:Y:S05]  /*107e0*/  BSYNC B1 ;  /* 0x0000000000017941 */ /* 0x000fea0003800000 */
.L_x_128:
        /* <DEDUP_REMOVED lines=10> */
.L_x_131:
[----:B------:R-:W-:Y:S05]  /*10890*/  BSYNC B1 ;  /* 0x0000000000017941 */ /* 0x000fea0003800000 */
.L_x_130:
        /* <DEDUP_REMOVED lines=10> */
.L_x_133:
[----:B------:R-:W-:Y:S05]  /*10940*/  BSYNC B1 ;  /* 0x0000000000017941 */ /* 0x000fea0003800000 */
.L_x_132:
        /* <DEDUP_REMOVED lines=13> */
.L_x_135:
[----:B------:R-:W-:Y:S05]  /*10a20*/  BSYNC B1 ;  /* 0x0000000000017941 */ /* 0x000fea0003800000 */
.L_x_134:
        /* <DEDUP_REMOVED lines=13> */
.L_x_137:
[----:B------:R-:W-:Y:S05]  /*10b00*/  BSYNC B1 ;  /* 0x0000000000017941 */ /* 0x000fea0003800000 */
.L_x_136:
        /* <DEDUP_REMOVED lines=10> */
.L_x_139:
[----:B------:R-:W-:Y:S05]  /*10bb0*/  BSYNC B1 ;  /* 0x0000000000017941 */ /* 0x000fea0003800000 */
.L_x_138:
        /* <DEDUP_REMOVED lines=10> */
.L_x_141:
[----:B------:R-:W-:Y:S05]  /*10c60*/  BSYNC B1 ;  /* 0x0000000000017941 */ /* 0x000fea0003800000 */
.L_x_140:
        /* <DEDUP_REMOVED lines=13> */
.L_x_143:
[----:B------:R-:W-:Y:S05]  /*10d40*/  BSYNC B1 ;  /* 0x0000000000017941 */ /* 0x000fea0003800000 */
.L_x_142:
        /* <DEDUP_REMOVED lines=13> */
.L_x_145:
[----:B------:R-:W-:Y:S05]  /*10e20*/  BSYNC B1 ;  /* 0x0000000000017941 */ /* 0x000fea0003800000 */
.L_x_144:
        /* <DEDUP_REMOVED lines=10> */
.L_x_147:
[----:B------:R-:W-:Y:S05]  /*10ed0*/  BSYNC B1 ;  /* 0x0000000000017941 */ /* 0x000fea0003800000 */
.L_x_146:
        /* <DEDUP_REMOVED lines=10> */
.L_x_149:
[----:B------:R-:W-:Y:S05]  /*10f80*/  BSYNC B1 ;  /* 0x0000000000017941 */ /* 0x000fea0003800000 */
.L_x_148:
        /* <DEDUP_REMOVED lines=13> */
.L_x_151:
[----:B------:R-:W-:Y:S05]  /*11060*/  BSYNC B1 ;  /* 0x0000000000017941 */ /* 0x000fea0003800000 */
.L_x_150:
        /* <DEDUP_REMOVED lines=13> */
.L_x_153:
[----:B------:R-:W-:Y:S05]  /*11140*/  BSYNC B1 ;  /* 0x0000000000017941 */ /* 0x000fea0003800000 */
.L_x_152:
        /* <DEDUP_REMOVED lines=10> */
.L_x_155:
[----:B------:R-:W-:Y:S05]  /*111f0*/  BSYNC B1 ;  /* 0x0000000000017941 */ /* 0x000fea0003800000 */
.L_x_154:
        /* <DEDUP_REMOVED lines=10> */
.L_x_157:
[----:B------:R-:W-:Y:S05]  /*112a0*/  BSYNC B1 ;  /* 0x0000000000017941 */ /* 0x000fea0003800000 */
.L_x_156:
        /* <DEDUP_REMOVED lines=13> */
.L_x_159:
[----:B------:R-:W-:Y:S05]  /*11380*/  BSYNC B1 ;  /* 0x0000000000017941 */ /* 0x000fea0003800000 */
.L_x_158:
        /* <DEDUP_REMOVED lines=13> */
.L_x_161:
[----:B------:R-:W-:Y:S05]  /*11460*/  BSYNC B1 ;  /* 0x0000000000017941 */ /* 0x000fea0003800000 */
.L_x_160:
        /* <DEDUP_REMOVED lines=10> */
.L_x_163:
[----:B------:R-:W-:Y:S05]  /*11510*/  BSYNC B1 ;  /* 0x0000000000017941 */ /* 0x000fea0003800000 */
.L_x_162:
        /* <DEDUP_REMOVED lines=10> */
.L_x_165:
[----:B------:R-:W-:Y:S05]  /*115c0*/  BSYNC B1 ;  /* 0x0000000000017941 */ /* 0x000fea0003800000 */
.L_x_164:
        /* <DEDUP_REMOVED lines=13> */
.L_x_167:
[----:B------:R-:W-:Y:S05]  /*116a0*/  BSYNC B1 ;  /* 0x0000000000017941 */ /* 0x000fea0003800000 */
.L_x_166:
        /* <DEDUP_REMOVED lines=13> */
.L_x_169:
[----:B------:R-:W-:Y:S05]  /*11780*/  BSYNC B1 ;  /* 0x0000000000017941 */ /* 0x000fea0003800000 */
.L_x_168:
        /* <DEDUP_REMOVED lines=10> */
.L_x_171:
[----:B------:R-:W-:Y:S05]  /*11830*/  BSYNC B1 ;  /* 0x0000000000017941 */ /* 0x000fea0003800000 */
.L_x_170:
        /* <DEDUP_REMOVED lines=10> */
.L_x_173:
[----:B------:R-:W-:Y:S05]  /*118e0*/  BSYNC B1 ;  /* 0x0000000000017941 */ /* 0x000fea0003800000 */
.L_x_172:
        /* <DEDUP_REMOVED lines=13> */
.L_x_175:
[----:B------:R-:W-:Y:S05]  /*119c0*/  BSYNC B1 ;  /* 0x0000000000017941 */ /* 0x000fea0003800000 */
.L_x_174:
        /* <DEDUP_REMOVED lines=13> */
.L_x_177:
[----:B------:R-:W-:Y:S05]  /*11aa0*/  BSYNC B1 ;  /* 0x0000000000017941 */ /* 0x000fea0003800000 */
.L_x_176:
        /* <DEDUP_REMOVED lines=10> */
.L_x_179:
[----:B------:R-:W-:Y:S05]  /*11b50*/  BSYNC B1 ;  /* 0x0000000000017941 */ /* 0x000fea0003800000 */
.L_x_178:
        /* <DEDUP_REMOVED lines=10> */
.L_x_181:
[----:B------:R-:W-:Y:S05]  /*11c00*/  BSYNC B1 ;  /* 0x0000000000017941 */ /* 0x000fea0003800000 */
.L_x_180:
        /* <DEDUP_REMOVED lines=13> */
.L_x_183:
[----:B------:R-:W-:Y:S05]  /*11ce0*/  BSYNC B1 ;  /* 0x0000000000017941 */ /* 0x000fea0003800000 */
.L_x_182:
        /* <DEDUP_REMOVED lines=13> */
.L_x_185:
[----:B------:R-:W-:Y:S05]  /*11dc0*/  BSYNC B1 ;  /* 0x0000000000017941 */ /* 0x000fea0003800000 */
.L_x_184:
        /* <DEDUP_REMOVED lines=10> */
.L_x_187:
[----:B------:R-:W-:Y:S05]  /*11e70*/  BSYNC B1 ;  /* 0x0000000000017941 */ /* 0x000fea0003800000 */
.L_x_186:
        /* <DEDUP_REMOVED lines=10> */
.L_x_189:
[----:B------:R-:W-:Y:S05]  /*11f20*/  BSYNC B1 ;  /* 0x0000000000017941 */ /* 0x000fea0003800000 */
.L_x_188:
        /* <DEDUP_REMOVED lines=13> */
.L_x_191:
[----:B------:R-:W-:Y:S05]  /*12000*/  BSYNC B1 ;  /* 0x0000000000017941 */ /* 0x000fea0003800000 */
.L_x_190:
        /* <DEDUP_REMOVED lines=13> */
.L_x_193:
[----:B------:R-:W-:Y:S05]  /*120e0*/  BSYNC B1 ;  /* 0x0000000000017941 */ /* 0x000fea0003800000 */
.L_x_192:
        /* <DEDUP_REMOVED lines=10> */
.L_x_195:
[----:B------:R-:W-:Y:S05]  /*12190*/  BSYNC B1 ;  /* 0x0000000000017941 */ /* 0x000fea0003800000 */
.L_x_194:
        /* <DEDUP_REMOVED lines=10> */
.L_x_197:
[----:B------:R-:W-:Y:S05]  /*12240*/  BSYNC B1 ;  /* 0x0000000000017941 */ /* 0x000fea0003800000 */
.L_x_196:
        /* <DEDUP_REMOVED lines=13> */
.L_x_199:
[----:B------:R-:W-:Y:S05]  /*12320*/  BSYNC B1 ;  /* 0x0000000000017941 */ /* 0x000fea0003800000 */
.L_x_198:
        /* <DEDUP_REMOVED lines=13> */
.L_x_201:
[----:B------:R-:W-:Y:S05]  /*12400*/  BSYNC B1 ;  /* 0x0000000000017941 */ /* 0x000fea0003800000 */
.L_x_200:
        /* <DEDUP_REMOVED lines=10> */
.L_x_203:
[----:B------:R-:W-:Y:S05]  /*124b0*/  BSYNC B1 ;  /* 0x0000000000017941 */ /* 0x000fea0003800000 */
.L_x_202:
        /* <DEDUP_REMOVED lines=10> */
.L_x_205:
[----:B------:R-:W-:Y:S05]  /*12560*/  BSYNC B1 ;  /* 0x0000000000017941 */ /* 0x000fea0003800000 */
.L_x_204:
        /* <DEDUP_REMOVED lines=13> */
.L_x_207:
[----:B------:R-:W-:Y:S05]  /*12640*/  BSYNC B1 ;  /* 0x0000000000017941 */ /* 0x000fea0003800000 */
.L_x_206:
        /* <DEDUP_REMOVED lines=13> */
.L_x_209:
[----:B------:R-:W-:Y:S05]  /*12720*/  BSYNC B1 ;  /* 0x0000000000017941 */ /* 0x000fea0003800000 */
.L_x_208:
        /* <DEDUP_REMOVED lines=10> */
.L_x_211:
[----:B------:R-:W-:Y:S05]  /*127d0*/  BSYNC B1 ;  /* 0x0000000000017941 */ /* 0x000fea0003800000 */
.L_x_210:
        /* <DEDUP_REMOVED lines=10> */
.L_x_213:
[----:B------:R-:W-:Y:S05]  /*12880*/  BSYNC B1 ;  /* 0x0000000000017941 */ /* 0x000fea0003800000 */
.L_x_212:
        /* <DEDUP_REMOVED lines=13> */
.L_x_215:
[----:B------:R-:W-:Y:S05]  /*12960*/  BSYNC B1 ;  /* 0x0000000000017941 */ /* 0x000fea0003800000 */
.L_x_214:
        /* <DEDUP_REMOVED lines=13> */
.L_x_217:
[----:B------:R-:W-:Y:S05]  /*12a40*/  BSYNC B1 ;  /* 0x0000000000017941 */ /* 0x000fea0003800000 */
.L_x_216:
        /* <DEDUP_REMOVED lines=10> */
.L_x_219:
[----:B------:R-:W-:Y:S05]  /*12af0*/  BSYNC B1 ;  /* 0x0000000000017941 */ /* 0x000fea0003800000 */
.L_x_218:
        /* <DEDUP_REMOVED lines=10> */
.L_x_221:
[----:B------:R-:W-:Y:S05]  /*12ba0*/  BSYNC B1 ;  /* 0x0000000000017941 */ /* 0x000fea0003800000 */
.L_x_220:
        /* <DEDUP_REMOVED lines=13> */
.L_x_223:
[----:B------:R-:W-:Y:S05]  /*12c80*/  BSYNC B1 ;  /* 0x0000000000017941 */ /* 0x000fea0003800000 */
.L_x_222:
        /* <DEDUP_REMOVED lines=13> */
.L_x_225:
[----:B------:R-:W-:Y:S05]  /*12d60*/  BSYNC B1 ;  /* 0x0000000000017941 */ /* 0x000fea0003800000 */
.L_x_224:
        /* <DEDUP_REMOVED lines=10> */
.L_x_227:
[----:B------:R-:W-:Y:S05]  /*12e10*/  BSYNC B1 ;  /* 0x0000000000017941 */ /* 0x000fea0003800000 */
.L_x_226:
        /* <DEDUP_REMOVED lines=10> */
.L_x_229:
[----:B------:R-:W-:Y:S05]  /*12ec0*/  BSYNC B1 ;  /* 0x0000000000017941 */ /* 0x000fea0003800000 */
.L_x_228:
        /* <DEDUP_REMOVED lines=13> */
.L_x_231:
[----:B------:R-:W-:Y:S05]  /*12fa0*/  BSYNC B1 ;  /* 0x0000000000017941 */ /* 0x000fea0003800000 */
.L_x_230:
        /* <DEDUP_REMOVED lines=13> */
.L_x_233:
[----:B------:R-:W-:Y:S05]  /*13080*/  BSYNC B1 ;  /* 0x0000000000017941 */ /* 0x000fea0003800000 */
.L_x_232:
        /* <DEDUP_REMOVED lines=10> */
.L_x_235:
[----:B------:R-:W-:Y:S05]  /*13130*/  BSYNC B1 ;  /* 0x0000000000017941 */ /* 0x000fea0003800000 */
.L_x_234:
        /* <DEDUP_REMOVED lines=10> */
.L_x_237:
[----:B------:R-:W-:Y:S05]  /*131e0*/  BSYNC B1 ;  /* 0x0000000000017941 */ /* 0x000fea0003800000 */
.L_x_236:
        /* <DEDUP_REMOVED lines=13> */
.L_x_239:
[----:B------:R-:W-:Y:S05]  /*132c0*/  BSYNC B1 ;  /* 0x0000000000017941 */ /* 0x000fea0003800000 */
.L_x_238:
        /* <DEDUP_REMOVED lines=13> */
.L_x_241:
[----:B------:R-:W-:Y:S05]  /*133a0*/  BSYNC B1 ;  /* 0x0000000000017941 */ /* 0x000fea0003800000 */
.L_x_240:
        /* <DEDUP_REMOVED lines=10> */
.L_x_243:
[----:B------:R-:W-:Y:S05]  /*13450*/  BSYNC B1 ;  /* 0x0000000000017941 */ /* 0x000fea0003800000 */
.L_x_242:
        /* <DEDUP_REMOVED lines=10> */
.L_x_245:
[----:B------:R-:W-:Y:S05]  /*13500*/  BSYNC B1 ;  /* 0x0000000000017941 */ /* 0x000fea0003800000 */
.L_x_244:
        /* <DEDUP_REMOVED lines=13> */
.L_x_247:
[----:B------:R-:W-:Y:S05]  /*135e0*/  BSYNC B1 ;  /* 0x0000000000017941 */ /* 0x000fea0003800000 */
.L_x_246:
        /* <DEDUP_REMOVED lines=13> */
.L_x_249:
[----:B------:R-:W-:Y:S05]  /*136c0*/  BSYNC B1 ;  /* 0x0000000000017941 */ /* 0x000fea0003800000 */
.L_x_248:
        /* <DEDUP_REMOVED lines=10> */
.L_x_251:
[----:B------:R-:W-:Y:S05]  /*13770*/  BSYNC B1 ;  /* 0x0000000000017941 */ /* 0x000fea0003800000 */
.L_x_250:
        /* <DEDUP_REMOVED lines=10> */
.L_x_253:
[----:B------:R-:W-:Y:S05]  /*13820*/  BSYNC B1 ;  /* 0x0000000000017941 */ /* 0x000fea0003800000 */
.L_x_252:
        /* <DEDUP_REMOVED lines=13> */
.L_x_255:
[----:B------:R-:W-:Y:S05]  /*13900*/  BSYNC B1 ;  /* 0x0000000000017941 */ /* 0x000fea0003800000 */
.L_x_254:
        /* <DEDUP_REMOVED lines=13> */
.L_x_257:
[----:B------:R-:W-:Y:S05]  /*139e0*/  BSYNC B1 ;  /* 0x0000000000017941 */ /* 0x000fea0003800000 */
.L_x_256:
        /* <DEDUP_REMOVED lines=10> */
.L_x_259:
[----:B------:R-:W-:Y:S05]  /*13a90*/  BSYNC B1 ;  /* 0x0000000000017941 */ /* 0x000fea0003800000 */
.L_x_258:
        /* <DEDUP_REMOVED lines=10> */
.L_x_261:
[----:B------:R-:W-:Y:S05]  /*13b40*/  BSYNC B1 ;  /* 0x0000000000017941 */ /* 0x000fea0003800000 */
.L_x_260:
        /* <DEDUP_REMOVED lines=13> */
.L_x_263:
[----:B------:R-:W-:Y:S05]  /*13c20*/  BSYNC B1 ;  /* 0x0000000000017941 */ /* 0x000fea0003800000 */
.L_x_262:
        /* <DEDUP_REMOVED lines=13> */
.L_x_265:
[----:B------:R-:W-:Y:S05]  /*13d00*/  BSYNC B1 ;  /* 0x0000000000017941 */ /* 0x000fea0003800000 */
.L_x_264:
        /* <DEDUP_REMOVED lines=10> */
.L_x_267:
[----:B------:R-:W-:Y:S05]  /*13db0*/  BSYNC B1 ;  /* 0x0000000000017941 */ /* 0x000fea0003800000 */
.L_x_266:
        /* <DEDUP_REMOVED lines=10> */
.L_x_269:
[----:B------:R-:W-:Y:S05]  /*13e60*/  BSYNC B1 ;  /* 0x0000000000017941 */ /* 0x000fea0003800000 */
.L_x_268:
[----:B------:R-:W3:Y:S01]  /*13e70*/  LDL.LU R152, [R1+0x5dc] ;  /* 0x0005dc0001987983 */ /* 0x000ee20000300800 */
[----:B-----5:R-:W-:Y:S01]  /*13e80*/  HADD2.F32 R23, -RZ, R22.H0_H0 ;  /* 0x20000016ff177230 */ /* 0x020fe20000004100 */
[----:B------:R-:W-:Y:S01]  /*13e90*/  ISETP.GT.AND P3, PT, R3, 0xf0, PT ;  /* 0x000000f00300780c */ /* 0x000fe20003f64270 */
[----:B------:R-:W-:Y:S03]  /*13ea0*/  BSSY B1, `(.L_x_270) ;  /* 0x0000008000017945 */ /* 0x000fe60003800000 */
[----:B------:R-:W-:-:S04]  /*13eb0*/  FMUL R23, R23, R16 ;  /* 0x0000001017177220 */ /* 0x000fc80000400000 */
[----:B---3--:R-:W-:-:S05]  /*13ec0*/  FFMA R23, R152, R2, R23 ;  /* 0x0000000298177223 */ /* 0x008fca0000000017 */
[----:B------:R-:W-:-:S05]  /*13ed0*/  F2FP.F16.F32.PACK_AB R23, RZ, R23 ;  /* 0x00000017ff17723e */ /* 0x000fca00000000ff */
[----:B------:R3:W-:Y:S01]  /*13ee0*/  @P0 STG.E.U16 desc[UR36][R6.64+0x1d2], R23 ;  /* 0x0001d21706000986 */ /* 0x0007e2000c101524 */
[----:B------:R-:W-:-:S13]  /*13ef0*/  ISETP.GT.AND P0, PT, R0, RZ, P3 ;  /* 0x000000ff0000720c */ /* 0x000fda0001f04270 */
[----:B---3--:R-:W-:Y:S05]  /*13f00*/  @!P0 BRA `(.L_x_271) ;  /* 0x0000000000048947 */ /* 0x008fea0003800000 */
[----:B------:R3:W5:Y:S02]  /*13f10*/  LDG.E.LTC128B.U16 R22, desc[UR36][R14.64+0x1e0] ;  /* 0x0001e0240e167981 */ /* 0x000764000c1e1520 */
.L_x_271:
[----:B------:R-:W-:Y:S05]  /*13f20*/  BSYNC B1 ;  /* 0x0000000000017941 */ /* 0x000fea0003800000 */
.L_x_270:
[----:B------:R-:W2:Y:S01]  /*13f30*/  LDL.LU R152, [R1+0x5e0] ;  /* 0x0005e00001987983 */ /* 0x000ea20000300800 */
[----:B-----5:R-:W-:Y:S01]  /*13f40*/  HADD2.F32 R23, -RZ, R22.H0_H0 ;  /* 0x20000016ff177230 */ /* 0x020fe20000004100 */
[----:B------:R-:W-:Y:S01]  /*13f50*/  ISETP.GT.AND P2, PT, R3, 0xf1, PT ;  /* 0x000000f10300780c */ /* 0x000fe20003f44270 */
[----:B------:R-:W-:Y:S03]  /*13f60*/  BSSY B1, `(.L_x_272) ;  /* 0x0000008000017945 */ /* 0x000fe60003800000 */
[----:B------:R-:W-:-:S04]  /*13f70*/  FMUL R23, R23, R16 ;  /* 0x0000001017177220 */ /* 0x000fc80000400000 */
[----:B--2---:R-:W-:-:S05]  /*13f80*/  FFMA R23, R152, R2, R23 ;  /* 0x0000000298177223 */ /* 0x004fca0000000017 */
[----:B------:R-:W-:-:S05]  /*13f90*/  F2FP.F16.F32.PACK_AB R23, RZ, R23 ;  /* 0x00000017ff17723e */ /* 0x000fca00000000ff */
[----:B------:R2:W-:Y:S01]  /*13fa0*/  @P0 STG.E.U16 desc[UR36][R4.64+0x1e0], R23 ;  /* 0x0001e01704000986 */ /* 0x0005e2000c101524 */
[----:B------:R-:W-:-:S13]  /*13fb0*/  ISETP.GT.AND P0, PT, R0, RZ, P2 ;  /* 0x000000ff0000720c */ /* 0x000fda0001704270 */
[----:B--2---:R-:W-:Y:S05]  /*13fc0*/  @!P0 BRA `(.L_x_273) ;  /* 0x0000000000048947 */ /* 0x004fea0003800000 */
[----:B------:R2:W5:Y:S02]  /*13fd0*/  LDG.E.LTC128B.U16 R22, desc[UR36][R14.64+0x1e2] ;  /* 0x0001e2240e167981 */ /* 0x000564000c1e1520 */
.L_x_273:
[----:B------:R-:W-:Y:S05]  /*13fe0*/  BSYNC B1 ;  /* 0x0000000000017941 */ /* 0x000fea0003800000 */
.L_x_272:
        /* <DEDUP_REMOVED lines=10> */
.L_x_275:
[----:B------:R-:W-:Y:S05]  /*14090*/  BSYNC B1 ;  /* 0x0000000000017941 */ /* 0x000fea0003800000 */
.L_x_274:
        /* <DEDUP_REMOVED lines=10> */
.L_x_277:
[----:B------:R-:W-:Y:S05]  /*14140*/  BSYNC B1 ;  /* 0x0000000000017941 */ /* 0x000fea0003800000 */
.L_x_276:
        /* <DEDUP_REMOVED lines=11> */
.L_x_279:
[----:B------:R-:W-:Y:S05]  /*14200*/  BSYNC B1 ;  /* 0x0000000000017941 */ /* 0x000fea0003800000 */
.L_x_278:
[----:B------:R-:W2:Y:S01]  /*14210*/  LDL.LU R152, [R1+0x5f0] ;  /* 0x0005f00001987983 */ /* 0x000ea20000300800 */
[----:B-----5:R-:W-:Y:S01]  /*14220*/  HADD2.F32 R23, -RZ, R22.H0_H0 ;  /* 0x20000016ff177230 */ /* 0x020fe20000004100 */
[----:B------:R-:W-:Y:S04]  /*14230*/  BSSY B1, `(.L_x_280) ;  /* 0x0000009000017945 */ /* 0x000fe80003800000 */
[----:B------:R-:W-:-:S04]  /*14240*/  FMUL R23, R23, R16 ;  /* 0x0000001017177220 */ /* 0x000fc80000400000 */
[----:B--2---:R-:W-:-:S05]  /*14250*/  FFMA R23, R152, R2, R23 ;  /* 0x0000000298177223 */ /* 0x004fca0000000017 */
[----:B------:R-:W-:-:S05]  /*14260*/  F2FP.F16.F32.PACK_AB R23, RZ, R23 ;  /* 0x00000017ff17723e */ /* 0x000fca00000000ff */
[----:B------:R2:W-:Y:S01]  /*14270*/  @P0 STG.E.U16 desc[UR36][R4.64+0x1f0], R23 ;  /* 0x0001f01704000986 */ /* 0x0005e2000c101524 */
[----:B------:R-:W-:-:S04]  /*14280*/  ISETP.GT.AND P0, PT, R3, 0xf9, PT ;  /* 0x000000f90300780c */ /* 0x000fc80003f04270 */
[----:B------:R-:W-:-:S13]  /*14290*/  ISETP.GT.AND P4, PT, R0, RZ, P0 ;  /* 0x000000ff0000720c */ /* 0x000fda0000784270 */
[----:B--2---:R-:W-:Y:S05]  /*142a0*/  @!P4 BRA `(.L_x_281) ;  /* 0x000000000004c947 */ /* 0x004fea0003800000 */
[----:B------:R2:W5:Y:S02]  /*142b0*/  LDG.E.LTC128B.U16 R22, desc[UR36][R14.64+0x1f2] ;  /* 0x0001f2240e167981 */ /* 0x000564000c1e1520 */
.L_x_281:
[----:B------:R-:W-:Y:S05]  /*142c0*/  BSYNC B1 ;  /* 0x0000000000017941 */ /* 0x000fea0003800000 */
.L_x_280:
        /* <DEDUP_REMOVED lines=10> */
.L_x_283:
[----:B------:R-:W-:Y:S05]  /*14370*/  BSYNC B1 ;  /* 0x0000000000017941 */ /* 0x000fea0003800000 */
.L_x_282:
        /* <DEDUP_REMOVED lines=10> */
.L_x_285:
[----:B------:R-:W-:Y:S05]  /*14420*/  BSYNC B1 ;  /* 0x0000000000017941 */ /* 0x000fea0003800000 */
.L_x_284:
[----:B------:R-:W3:Y:S01]  /*14430*/  LDL.LU R154, [R1+0x5fc] ;  /* 0x0005fc00019a7983 */ /* 0x000ee20000300800 */
[----:B-----5:R-:W-:Y:S02]  /*14440*/  HADD2.F32 R23, -RZ, R22.H0_H0 ;  /* 0x20000016ff177230 */ /* 0x020fe40000004100 */
[C---:B------:R-:W-:Y:S01]  /*14450*/  IMAD.SHL.U32 R158, R20.reuse, 0x100, RZ ;  /* 0x00000100149e7824 */ /* 0x040fe200078e00ff */
[----:B------:R-:W-:Y:S01]  /*14460*/  SHF.L.U64.HI R159, R20, 0x8, R21 ;  /* 0x00000008149f7819 */ /* 0x000fe20000010215 */
[----:B------:R-:W4:Y:S01]  /*14470*/  LDL.LU R153, [R1+0x200] ;  /* 0x0002000001997983 */ /* 0x000f220000300800 */
[----:B------:R-:W-:Y:S01]  /*14480*/  FMUL R23, R23, R16 ;  /* 0x0000001017177220 */ /* 0x000fe20000400000 */
[----:B------:R-:W-:-:S03]  /*14490*/  PRMT R152, R22, 0x7610, R152 ;  /* 0x0000761016987816 */ /* 0x000fc60000000098 */
[----:B---3--:R-:W-:-:S05]  /*144a0*/  FFMA R23, R154, R2, R23 ;  /* 0x000000029a177223 */ /* 0x008fca0000000017 */
[----:B------:R-:W-:-:S05]  /*144b0*/  F2FP.F16.F32.PACK_AB R23, RZ, R23 ;  /* 0x00000017ff17723e */ /* 0x000fca00000000ff */
[----:B------:R3:W-:Y:S01]  /*144c0*/  @P4 STG.E.U16 desc[UR36][R6.64+0x1f2], R23 ;  /* 0x0001f21706004986 */ /* 0x0007e2000c101524 */
[----:B------:R-:W-:-:S05]  /*144d0*/  IADD3 R20, P4, R158, R4, RZ ;  /* 0x000000049e147210 */ /* 0x000fca0007f9e0ff */
[----:B------:R-:W-:Y:S01]  /*144e0*/  IMAD.X R21, R159, 0x1, R5, P4 ;  /* 0x000000019f157824 */ /* 0x000fe200020e0605 */
[----:B------:R-:W-:-:S13]  /*144f0*/  ISETP.GT.AND P4, PT, R0, 0x80, P5 ;  /* 0x000000800000780c */ /* 0x000fda0002f84270 */
[----:B------:R-:W2:Y:S01]  /*14500*/  @P4 LDG.E.LTC128B.U16 R152, desc[UR36][R168.64] ;  /* 0x00000024a8984981 */ /* 0x000ea2000c1e1520 */
[----:B------:R-:W-:Y:S01]  /*14510*/  BSSY B1, `(.L_x_286) ;  /* 0x000000a000017945 */ /* 0x000fe20003800000 */
[----:B--2---:R-:W-:-:S05]  /*14520*/  HADD2.F32 R22, -RZ, R152.H0_H0 ;  /* 0x20000098ff167230 */ /* 0x004fca0000004100 */
[----:B------:R-:W-:-:S04]  /*14530*/  FMUL R22, R22, R16 ;  /* 0x0000001016167220 */ /* 0x000fc80000400000 */
[----:B----4-:R-:W-:-:S05]  /*14540*/  FFMA R22, R153, R2, R22 ;  /* 0x0000000299167223 */ /* 0x010fca0000000016 */
[----:B------:R-:W-:-:S05]  /*14550*/  F2FP.F16.F32.PACK_AB R22, RZ, R22 ;  /* 0x00000016ff16723e */ /* 0x000fca00000000ff */
[----:B------:R3:W-:Y:S01]  /*14560*/  @P4 STG.E.U16 desc[UR36][R20.64], R22 ;  /* 0x0000001614004986 */ /* 0x0007e2000c101524 */
[----:B------:R-:W-:-:S04]  /*14570*/  LOP3.LUT P4, RZ, R17, 0x2, RZ, 0xc0, !PT ;  /* 0x0000000211ff7812 */ /* 0x000fc8000788c0ff */
[----:B------:R-:W-:-:S13]  /*14580*/  ISETP.GT.AND P4, PT, R0, 0x80, P4 ;  /* 0x000000800000780c */ /* 0x000fda0002784270 */
[----:B---3--:R-:W-:Y:S05]  /*14590*/  @!P4 BRA `(.L_x_287) ;  /* 0x000000000004c947 */ /* 0x008fea0003800000 */
[----:B------:R2:W5:Y:S02]  /*145a0*/  LDG.E.LTC128B.U16 R152, desc[UR36][R10.64+0x2] ;  /* 0x000002240a987981 */ /* 0x000564000c1e1520 */
.L_x_287:
[----:B------:R-:W-:Y:S05]  /*145b0*/  BSYNC B1 ;  /* 0x0000000000017941 */ /* 0x000fea0003800000 */
.L_x_286:
[----:B------:R-:W3:Y:S01]  /*145c0*/  LDL.LU R23, [R1+0x204] ;  /* 0x0002040001177983 */ /* 0x000ee20000300800 */
[----:B-----5:R-:W-:Y:S01]  /*145d0*/  HADD2.F32 R22, -RZ, R152.H0_H0 ;  /* 0x20000098ff167230 */ /* 0x020fe20000004100 */
[----:B------:R-:W-:Y:S01]  /*145e0*/  ISETP.GT.AND P5, PT, R0, 0x88, P5 ;  /* 0x000000880000780c */ /* 0x000fe20002fa4270 */
[----:B------:R-:W-:Y:S03]  /*145f0*/  BSSY B1, `(.L_x_288) ;  /* 0x0000009000017945 */ /* 0x000fe60003800000 */
[----:B------:R-:W-:-:S04]  /*14600*/  FMUL R22, R22, R16 ;  /* 0x0000001016167220 */ /* 0x000fc80000400000 */
[----:B---3--:R-:W-:-:S05]  /*14610*/  FFMA R22, R23, R2, R22 ;  /* 0x0000000217167223 */ /* 0x008fca0000000016 */
[----:B------:R-:W-:-:S05]  /*14620*/  F2FP.F16.F32.PACK_AB R22, RZ, R22 ;  /* 0x00000016ff16723e */ /* 0x000fca00000000ff */
[----:B------:R3:W-:Y:S02]  /*14630*/  @P4 STG.E.U16 desc[UR36][R20.64+0x2], R22 ;  /* 0x0000021614004986 */ /* 0x0007e4000c101524 */
[----:B---3--:R-:W-:-:S05]  /*14640*/  IADD3 R22, P4, R20, R170, RZ ;  /* 0x000000aa14167210 */ /* 0x008fca0007f9e0ff */
[----:B------:R-:W-:Y:S01]  /*14650*/  IMAD.X R23, R21, 0x1, R171, P4 ;  /* 0x0000000115177824 */ /* 0x000fe200020e06ab */
[----:B------:R-:W-:Y:S07]  /*14660*/  @!P5 BRA `(.L_x_289) ;  /* 0x000000000004d947 */ /* 0x000fee0003800000 */
[----:B------:R3:W5:Y:S02]  /*14670*/  LDG.E.LTC128B.U16 R152, desc[UR36][R156.64] ;  /* 0x000000249c987981 */ /* 0x000764000c1e1520 */
.L_x_289:
[----:B------:R-:W-:Y:S05]  /*14680*/  BSYNC B1 ;  /* 0x0000000000017941 */ /* 0x000fea0003800000 */
.L_x_288:
[----:B------:R-:W4:Y:S01]  /*14690*/  LDL.LU R154, [R1+0x208] ;  /* 0x00020800019a7983 */ /* 0x000f220000300800 */
[----:B-----5:R-:W-:Y:S01]  /*146a0*/  HADD2.F32 R153, -RZ, R152.H0_H0 ;  /* 0x20000098ff997230 */ /* 0x020fe20000004100 */
[----:B------:R-:W-:Y:S01]  /*146b0*/  LOP3.LUT P4, RZ, R17, 0x2, RZ, 0xc0, !PT ;  /* 0x0000000211ff7812 */ /* 0x000fe2000788c0ff */
[----:B------:R-:W-:Y:S03]  /*146c0*/  BSSY B1, `(.L_x_290) ;  /* 0x0000008000017945 */ /* 0x000fe60003800000 */
[----:B------:R-:W-:Y:S01]  /*146d0*/  FMUL R153, R153, R16 ;  /* 0x0000001099997220 */ /* 0x000fe20000400000 */
[----:B------:R-:W-:-:S03]  /*146e0*/  ISETP.GT.AND P4, PT, R0, 0x88, P4 ;  /* 0x000000880000780c */ /* 0x000fc60002784270 */
[----:B----4-:R-:W-:-:S05]  /*146f0*/  FFMA R153, R154, R2, R153 ;  /* 0x000000029a997223 */ /* 0x010fca0000000099 */
[----:B------:R-:W-:-:S05]  /*14700*/  F2FP.F16.F32.PACK_AB R153, RZ, R153 ;  /* 0x00000099ff99723e */ /* 0x000fca00000000ff */
[----:B------:R4:W-:Y:S01]  /*14710*/  @P5 STG.E.U16 desc[UR36][R22.64], R153 ;  /* 0x0000009916005986 */ /* 0x0009e2000c101524 */
[----:B------:R-:W-:Y:S05]  /*14720*/  @!P4 BRA `(.L_x_291) ;  /* 0x000000000004c947 */ /* 0x000fea0003800000 */
[----:B------:R0:W5:Y:S02]  /*14730*/  LDG.E.LTC128B.U16 R152, desc[UR36][R8.64+0x2] ;  /* 0x0000022408987981 */ /* 0x000164000c1e1520 */
.L_x_291:
[----:B------:R-:W-:Y:S05]  /*14740*/  BSYNC B1 ;  /* 0x0000000000017941 */ /* 0x000fea0003800000 */
.L_x_290:
[----:B------:R-:W2:Y:S01]  /*14750*/  LDL.LU R154, [R1+0x20c] ;  /* 0x00020c00019a7983 */ /* 0x000ea20000300800 */
[----:B----45:R-:W-:Y:S01]  /*14760*/  HADD2.F32 R153, -RZ, R152.H0_H0 ;  /* 0x20000098ff997230 */ /* 0x030fe20000004100 */
[----:B------:R-:W-:Y:S01]  /*14770*/  LOP3.LUT P5, RZ, R17, 0x4, RZ, 0xc0, !PT ;  /* 0x0000000411ff7812 */ /* 0x000fe200078ac0ff */
[----:B------:R-:W-:Y:S03]  /*14780*/  BSSY B1, `(.L_x_292) ;  /* 0x0000008000017945 */ /* 0x000fe60003800000 */
[----:B------:R-:W-:-:S04]  /*14790*/  FMUL R153, R153, R16 ;  /* 0x0000001099997220 */ /* 0x000fc80000400000 */
[----:B--2---:R-:W-:-:S05]  /*147a0*/  FFMA R153, R154, R2, R153 ;  /* 0x000000029a997223 */ /* 0x004fca0000000099 */
[----:B------:R-:W-:-:S05]  /*147b0*/  F2FP.F16.F32.PACK_AB R153, RZ, R153 ;  /* 0x00000099ff99723e */ /* 0x000fca00000000ff */
[----:B------:R2:W-:Y:S01]  /*147c0*/  @P4 STG.E.U16 desc[UR36][R22.64+0x2], R153 ;  /* 0x0000029916004986 */ /* 0x0005e2000c101524 */
[----:B------:R-:W-:-:S13]  /*147d0*/  ISETP.GT.AND P4, PT, R0, 0x80, P5 ;  /* 0x000000800000780c */ /* 0x000fda0002f84270 */
[----:B--2---:R-:W-:Y:S05]  /*147e0*/  @!P4 BRA `(.L_x_293) ;  /* 0x000000000004c947 */ /* 0x004fea0003800000 */
[----:B------:R2:W5:Y:S02]  /*147f0*/  LDG.E.LTC128B.U16 R152, desc[UR36][R10.64+0x10] ;  /* 0x000010240a987981 */ /* 0x000564000c1e1520 */
.L_x_293:
[----:B------:R-:W-:Y:S05]  /*14800*/  BSYNC B1 ;  /* 0x0000000000017941 */ /* 0x000fea0003800000 */
.L_x_292:
[----:B------:R-:W4:Y:S01]  /*14810*/  LDL.LU R154, [R1+0x210] ;  /* 0x00021000019a7983 */ /* 0x000f220000300800 */
[----:B-----5:R-:W-:Y:S01]  /*14820*/  HADD2.F32 R153, -RZ, R152.H0_H0 ;  /* 0x20000098ff997230 */ /* 0x020fe20000004100 */
[----:B------:R-:W-:Y:S01]  /*14830*/  LOP3.LUT P5, RZ, R17, 0x8, RZ, 0xc0, !PT ;  /* 0x0000000811ff7812 */ /* 0x000fe200078ac0ff */
[----:B------:R-:W-:Y:S03]  /*14840*/  BSSY B1, `(.L_x_294) ;  /* 0x0000008000017945 */ /* 0x000fe60003800000 */
[----:B------:R-:W-:-:S04]  /*14850*/  FMUL R153, R153, R16 ;  /* 0x0000001099997220 */ /* 0x000fc80000400000 */
[----:B----4-:R-:W-:-:S05]  /*14860*/  FFMA R153, R154, R2, R153 ;  /* 0x000000029a997223 */ /* 0x010fca0000000099 */
[----:B------:R-:W-:-:S05]  /*14870*/  F2FP.F16.F32.PACK_AB R153, RZ, R153 ;  /* 0x00000099ff99723e */ /* 0x000fca00000000ff */
[----:B------:R4:W-:Y:S01]  /*14880*/  @P4 STG.E.U16 desc[UR36][R20.64+0x10], R153 ;  /* 0x0000109914004986 */ /* 0x0009e2000c101524 */
[----:B------:R-:W-:-:S13]  /*14890*/  ISETP.GT.AND P4, PT, R0, 0x80, P5 ;  /* 0x000000800000780c */ /* 0x000fda0002f84270 */
[----:B----4-:R-:W-:Y:S05]  /*148a0*/  @!P4 BRA `(.L_x_295) ;  /* 0x000000000004c947 */ /* 0x010fea0003800000 */
[----:B------:R4:W5:Y:S02]  /*148b0*/  LDG.E.LTC128B.U16 R152, desc[UR36][R10.64+0x12] ;  /* 0x000012240a987981 */ /* 0x000964000c1e1520 */
.L_x_295:
[----:B------:R-:W-:Y:S05]  /*148c0*/  BSYNC B1 ;  /* 0x0000000000017941 */ /* 0x000fea0003800000 */
.L_x_294:
[----:B------:R-:W2:Y:S01]  /*148d0*/  LDL.LU R154, [R1+0x214] ;  /* 0x00021400019a7983 */ /* 0x000ea20000300800 */
[----:B-----5:R-:W-:Y:S01]  /*148e0*/  HADD2.F32 R153, -RZ, R152.H0_H0 ;  /* 0x20000098ff997230 */ /* 0x020fe20000004100 */
[----:B------:R-:W-:Y:S04]  /*148f0*/  BSSY B1, `(.L_x_296) ;  /* 0x0000009000017945 */ /* 0x000fe80003800000 */
[----:B------:R-:W-:-:S04]  /*14900*/  FMUL R153, R153, R16 ;  /* 0x0000001099997220 */ /* 0x000fc80000400000 */
[----:B--2---:R-:W-:-:S05]  /*14910*/  FFMA R153, R154, R2, R153 ;  /* 0x000000029a997223 */ /* 0x004fca0000000099 */
[----:B------:R-:W-:-:S05]  /*14920*/  F2FP.F16.F32.PACK_AB R153, RZ, R153 ;  /* 0x00000099ff99723e */ /* 0x000fca00000000ff */
[----:B------:R2:W-:Y:S01]  /*14930*/  @P4 STG.E.U16 desc[UR36][R20.64+0x12], R153 ;  /* 0x0000129914004986 */ /* 0x0005e2000c101524 */
[----:B------:R-:W-:-:S04]  /*14940*/  LOP3.LUT P4, RZ, R17, 0x4, RZ, 0xc0, !PT ;  /* 0x0000000411ff7812 */ /* 0x000fc8000788c0ff */
[----:B------:R-:W-:-:S13]  /*14950*/  ISETP.GT.AND P4, PT, R0, 0x88, P4 ;  /* 0x000000880000780c */ /* 0x000fda0002784270 */
[----:B--2---:R-:W-:Y:S05]  /*14960*/  @!P4 BRA `(.L_x_297) ;  /* 0x000000000004c947 */ /* 0x004fea0003800000 */
[----:B------:R2:W5:Y:S02]  /*14970*/  LDG.E.LTC128B.U16 R152, desc[UR36][R8.64+0x10] ;  /* 0x0000102408987981 */ /* 0x000564000c1e1520 */
.L_x_297:
[----:B------:R-:W-:Y:S05]  /*14980*/  BSYNC B1 ;  /* 0x0000000000017941 */ /* 0x000fea0003800000 */
.L_x_296:
        /* <DEDUP_REMOVED lines=10> */
.L_x_299:
[----:B------:R-:W-:Y:S05]  /*14a30*/  BSYNC B1 ;  /* 0x0000000000017941 */ /* 0x000fea0003800000 */
.L_x_298:
[----:B------:R-:W2:Y:S01]  /*14a40*/  LDL.LU R154, [R1+0x21c] ;  /* 0x00021c00019a7983 */ /* 0x000ea20000300800 */
[----:B-----5:R-:W-:Y:S01]  /*14a50*/  HADD2.F32 R153, -RZ, R152.H0_H0 ;  /* 0x20000098ff997230 */ /* 0x020fe20000004100 */
        /* <DEDUP_REMOVED lines=9> */
.L_x_301:
[----:B------:R-:W-:Y:S05]  /*14af0*/  BSYNC B1 ;  /* 0x0000000000017941 */ /* 0x000fea0003800000 */
.L_x_300:
[----:B------:R-:W3:Y:S01]  /*14b00*/  LDL.LU R154, [R1+0x220] ;  /* 0x00022000019a7983 */ /* 0x000ee20000300800 */
[----:B-----5:R-:W-:Y:S01]  /*14b10*/  HADD2.F32 R153, -RZ, R152.H0_H0 ;  /* 0x20000098ff997230 */ /* 0x020fe20000004100 */
[----:B------:R-:W-:Y:S01]  /*14b20*/  LOP3.LUT P5, RZ, R18, 0x4000000, RZ, 0xc0, !PT ;  /* 0x0400000012ff7812 */ /* 0x000fe200078ac0ff */
[----:B------:R-:W-:Y:S03]  /*14b30*/  BSSY B1, `(.L_x_302) ;  /* 0x0000008000017945 */ /* 0x000fe60003800000 */
[----:B------:R-:W-:-:S04]  /*14b40*/  FMUL R153, R153, R16 ;  /* 0x0000001099997220 */ /* 0x000fc80000400000 */
[----:B---3--:R-:W-:-:S05]  /*14b50*/  FFMA R153, R154, R2, R153 ;  /* 0x000000029a997223 */ /* 0x008fca0000000099 */
[----:B------:R-:W-:-:S05]  /*14b60*/  F2FP.F16.F32.PACK_AB R153, RZ, R153 ;  /* 0x00000099ff99723e */ /* 0x000fca00000000ff */
[----:B------:R3:W-:Y:S01]  /*14b70*/  @P4 STG.E.U16 desc[UR36][R20.64+0x20], R153 ;  /* 0x0000209914004986 */ /* 0x0007e2000c101524 */
[----:B------:R-:W-:-:S13]  /*14b80*/  ISETP.GT.AND P4, PT, R0, 0x80, P5 ;  /* 0x000000800000780c */ /* 0x000fda0002f84270 */
[----:B---3--:R-:W-:Y:S05]  /*14b90*/  @!P4 BRA `(.L_x_303) ;  /* 0x000000000004c947 */ /* 0x008fea0003800000 */
[----:B------:R3:W5:Y:S02]  /*14ba0*/  LDG.E.LTC128B.U16 R152, desc[UR36][R10.64+0x22] ;  /* 0x000022240a987981 */ /* 0x000764000c1e1520 */
.L_x_303:
[----:B------:R-:W-:Y:S05]  /*14bb0*/  BSYNC B1 ;  /* 0x0000000000017941 */ /* 0x000fea0003800000 */
.L_x_302:
        /* <DEDUP_REMOVED lines=11> */
.L_x_305:
[----:B------:R-:W-:Y:S05]  /*14c70*/  BSYNC B1 ;  /* 0x0000000000017941 */ /* 0x000fea0003800000 */
.L_x_304:
        /* <DEDUP_REMOVED lines=10> */
.L_x_307:
[----:B------:R-:W-:Y:S05]  /*14d20*/  BSYNC B1 ;  /* 0x0000000000017941 */ /* 0x000fea0003800000 */
.L_x_306:
        /* <DEDUP_REMOVED lines=11> */
.L_x_309:
[----:B------:R-:W-:Y:S05]  /*14de0*/  BSYNC B1 ;  /* 0x0000000000017941 */ /* 0x000fea0003800000 */
.L_x_308:
        /* <DEDUP_REMOVED lines=11> */
.L_x_311:
[----:B------:R-:W-:Y:S05]  /*14ea0*/  BSYNC B1 ;  /* 0x0000000000017941 */ /* 0x000fea0003800000 */
.L_x_310:
        /* <DEDUP_REMOVED lines=11> */
.L_x_313:
[----:B------:R-:W-:Y:S05]  /*14f60*/  BSYNC B1 ;  /* 0x0000000000017941 */ /* 0x000fea0003800000 */
.L_x_312:
        /* <DEDUP_REMOVED lines=10> */
.L_x_315:
[----:B------:R-:W-:Y:S05]  /*15010*/  BSYNC B1 ;  /* 0x0000000000017941 */ /* 0x000fea0003800000 */
.L_x_314:
        /* <DEDUP_REMOVED lines=11> */
.L_x_317:
[----:B------:R-:W-:Y:S05]  /*150d0*/  BSYNC B1 ;  /* 0x0000000000017941 */ /* 0x000fea0003800000 */
.L_x_316:
        /* <DEDUP_REMOVED lines=11> */
.L_x_319:
[----:B------:R-:W-:Y:S05]  /*15190*/  BSYNC B1 ;  /* 0x0000000000017941 */ /* 0x000fea0003800000 */
.L_x_318:
        /* <DEDUP_REMOVED lines=11> */
.L_x_321:
[----:B------:R-:W-:Y:S05]  /*15250*/  BSYNC B1 ;  /* 0x0000000000017941 */ /* 0x000fea0003800000 */
.L_x_320:
        /* <DEDUP_REMOVED lines=10> */
.L_x_323:
[----:B------:R-:W-:Y:S05]  /*15300*/  BSYNC B1 ;  /* 0x0000000000017941 */ /* 0x000fea0003800000 */
.L_x_322:
        /* <DEDUP_REMOVED lines=11> */
.L_x_325:
[----:B------:R-:W-:Y:S05]  /*153c0*/  BSYNC B1 ;  /* 0x0000000000017941 */ /* 0x000fea0003800000 */
.L_x_324:
        /* <DEDUP_REMOVED lines=11> */
.L_x_327:
[----:B------:R-:W-:Y:S05]  /*15480*/  BSYNC B1 ;  /* 0x0000000000017941 */ /* 0x000fea0003800000 */
.L_x_326:
        /* <DEDUP_REMOVED lines=11> */
.L_x_329:
[----:B------:R-:W-:Y:S05]  /*15540*/  BSYNC B1 ;  /* 0x0000000000017941 */ /* 0x000fea0003800000 */
.L_x_328:
        /* <DEDUP_REMOVED lines=10> */
.L_x_331:
[----:B------:R-:W-:Y:S05]  /*155f0*/  BSYNC B1 ;  /* 0x0000000000017941 */ /* 0x000fea0003800000 */
.L_x_330:
        /* <DEDUP_REMOVED lines=11> */
.L_x_333:
[----:B------:R-:W-:Y:S05]  /*156b0*/  BSYNC B1 ;  /* 0x0000000000017941 */ /* 0x000fea0003800000 */
.L_x_332:
        /* <DEDUP_REMOVED lines=11> */
.L_x_335:
[----:B------:R-:W-:Y:S05]  /*15770*/  BSYNC B1 ;  /* 0x0000000000017941 */ /* 0x000fea0003800000 */
.L_x_334:
        /* <DEDUP_REMOVED lines=11> */
.L_x_337:
[----:B------:R-:W-:Y:S05]  /*15830*/  BSYNC B1 ;  /* 0x0000000000017941 */ /* 0x000fea0003800000 */
.L_x_336:
        /* <DEDUP_REMOVED lines=10> */
.L_x_339:
[----:B------:R-:W-:Y:S05]  /*158e0*/  BSYNC B1 ;  /* 0x0000000000017941 */ /* 0x000fea0003800000 */
.L_x_338:
        /* <DEDUP_REMOVED lines=11> */
.L_x_341:
[----:B------:R-:W-:Y:S05]  /*159a0*/  BSYNC B1 ;  /* 0x0000000000017941 */ /* 0x000fea0003800000 */
.L_x_340:
        /* <DEDUP_REMOVED lines=11> */
.L_x_343:
[----:B------:R-:W-:Y:S05]  /*15a60*/  BSYNC B1 ;  /* 0x0000000000017941 */ /* 0x000fea0003800000 */
.L_x_342:
        /* <DEDUP_REMOVED lines=11> */
.L_x_345:
[----:B------:R-:W-:Y:S05]  /*15b20*/  BSYNC B1 ;  /* 0x0000000000017941 */ /* 0x000fea0003800000 */
.L_x_344:
        /* <DEDUP_REMOVED lines=10> */
.L_x_347:
[----:B------:R-:W-:Y:S05]  /*15bd0*/  BSYNC B1 ;  /* 0x0000000000017941 */ /* 0x000fea0003800000 */
.L_x_346:
        /* <DEDUP_REMOVED lines=11> */
.L_x_349:
[----:B------:R-:W-:Y:S05]  /*15c90*/  BSYNC B1 ;  /* 0x0000000000017941 */ /* 0x000fea0003800000 */
.L_x_348:
        /* <DEDUP_REMOVED lines=11> */
.L_x_351:
[----:B------:R-:W-:Y:S05]  /*15d50*/  BSYNC B1 ;  /* 0x0000000000017941 */ /* 0x000fea0003800000 */
.L_x_350:
        /* <DEDUP_REMOVED lines=11> */
.L_x_353:
[----:B------:R-:W-:Y:S05]  /*15e10*/  BSYNC B1 ;  /* 0x0000000000017941 */ /* 0x000fea0003800000 */
.L_x_352:
        /* <DEDUP_REMOVED lines=10> */
.L_x_355:
[----:B------:R-:W-:Y:S05]  /*15ec0*/  BSYNC B1 ;  /* 0x0000000000017941 */ /* 0x000fea0003800000 */
.L_x_354:
        /* <DEDUP_REMOVED lines=11> */
.L_x_357:
[----:B------:R-:W-:Y:S05]  /*15f80*/  BSYNC B1 ;  /* 0x0000000000017941 */ /* 0x000fea0003800000 */
.L_x_356:
        /* <DEDUP_REMOVED lines=11> */
.L_x_359:
[----:B------:R-:W-:Y:S05]  /*16040*/  BSYNC B1 ;  /* 0x0000000000017941 */ /* 0x000fea0003800000 */
.L_x_358:
        /* <DEDUP_REMOVED lines=11> */
.L_x_361:
[----:B------:R-:W-:Y:S05]  /*16100*/  BSYNC B1 ;  /* 0x0000000000017941 */ /* 0x000fea0003800000 */
.L_x_360:
        /* <DEDUP_REMOVED lines=10> */
.L_x_363:
[----:B------:R-:W-:Y:S05]  /*161b0*/  BSYNC B1 ;  /* 0x0000000000017941 */ /* 0x000fea0003800000 */
.L_x_362:
        /* <DEDUP_REMOVED lines=11> */
.L_x_365:
[----:B------:R-:W-:Y:S05]  /*16270*/  BSYNC B1 ;  /* 0x0000000000017941 */ /* 0x000fea0003800000 */
.L_x_364:
        /* <DEDUP_REMOVED lines=11> */
.L_x_367:
[----:B------:R-:W-:Y:S05]  /*16330*/  BSYNC B1 ;  /* 0x0000000000017941 */ /* 0x000fea0003800000 */
.L_x_366:
        /* <DEDUP_REMOVED lines=11> */
.L_x_369:
[----:B------:R-:W-:Y:S05]  /*163f0*/  BSYNC B1 ;  /* 0x0000000000017941 */ /* 0x000fea0003800000 */
.L_x_368:
        /* <DEDUP_REMOVED lines=10> */
.L_x_371:
[----:B------:R-:W-:Y:S05]  /*164a0*/  BSYNC B1 ;  /* 0x0000000000017941 */ /* 0x000fea0003800000 */
.L_x_370:
        /* <DEDUP_REMOVED lines=11> */
.L_x_373:
[----:B------:R-:W-:Y:S05]  /*16560*/  BSYNC B1 ;  /* 0x0000000000017941 */ /* 0x000fea0003800000 */
.L_x_372:
        /* <DEDUP_REMOVED lines=11> */
.L_x_375:
[----:B------:R-:W-:Y:S05]  /*16620*/  BSYNC B1 ;  /* 0x0000000000017941 */ /* 0x000fea0003800000 */
.L_x_374:
        /* <DEDUP_REMOVED lines=11> */
.L_x_377:
[----:B------:R-:W-:Y:S05]  /*166e0*/  BSYNC B1 ;  /* 0x0000000000017941 */ /* 0x000fea0003800000 */
.L_x_376:
        /* <DEDUP_REMOVED lines=10> */
.L_x_379:
[----:B------:R-:W-:Y:S05]  /*16790*/  BSYNC B1 ;  /* 0x0000000000017941 */ /* 0x000fea0003800000 */
.L_x_378:
        /* <DEDUP_REMOVED lines=11> */
.L_x_381:
[----:B------:R-:W-:Y:S05]  /*16850*/  BSYNC B1 ;  /* 0x0000000000017941 */ /* 0x000fea0003800000 */
.L_x_380:
        /* <DEDUP_REMOVED lines=11> */
.L_x_383:
[----:B------:R-:W-:Y:S05]  /*16910*/  BSYNC B1 ;  /* 0x0000000000017941 */ /* 0x000fea0003800000 */
.L_x_382:
        /* <DEDUP_REMOVED lines=11> */
.L_x_385:
[----:B------:R-:W-:Y:S05]  /*169d0*/  BSYNC B1 ;  /* 0x0000000000017941 */ /* 0x000fea0003800000 */
.L_x_384:
        /* <DEDUP_REMOVED lines=10> */
.L_x_387:
[----:B------:R-:W-:Y:S05]  /*16a80*/  BSYNC B1 ;  /* 0x0000000000017941 */ /* 0x000fea0003800000 */
.L_x_386:
        /* <DEDUP_REMOVED lines=11> */
.L_x_389:
[----:B------:R-:W-:Y:S05]  /*16b40*/  BSYNC B1 ;  /* 0x0000000000017941 */ /* 0x000fea0003800000 */
.L_x_388:
        /* <DEDUP_REMOVED lines=11> */
.L_x_391:
[----:B------:R-:W-:Y:S05]  /*16c00*/  BSYNC B1 ;  /* 0x0000000000017941 */ /* 0x000fea0003800000 */
.L_x_390:
        /* <DEDUP_REMOVED lines=11> */
.L_x_393:
[----:B------:R-:W-:Y:S05]  /*16cc0*/  BSYNC B1 ;  /* 0x0000000000017941 */ /* 0x000fea0003800000 */
.L_x_392:
        /* <DEDUP_REMOVED lines=10> */
.L_x_395:
[----:B------:R-:W-:Y:S05]  /*16d70*/  BSYNC B1 ;  /* 0x0000000000017941 */ /* 0x000fea0003800000 */
.L_x_394:
        /* <DEDUP_REMOVED lines=11> */
.L_x_397:
[----:B------:R-:W-:Y:S05]  /*16e30*/  BSYNC B1 ;  /* 0x0000000000017941 */ /* 0x000fea0003800000 */
.L_x_396:
        /* <DEDUP_REMOVED lines=11> */
.L_x_399:
[----:B------:R-:W-:Y:S05]  /*16ef0*/  BSYNC B1 ;  /* 0x0000000000017941 */ /* 0x000fea0003800000 */
.L_x_398:
        /* <DEDUP_REMOVED lines=11> */
.L_x_401:
[----:B------:R-:W-:Y:S05]  /*16fb0*/  BSYNC B1 ;  /* 0x0000000000017941 */ /* 0x000fea0003800000 */
.L_x_400:
        /* <DEDUP_REMOVED lines=10> */
.L_x_403:
[----:B------:R-:W-:Y:S05]  /*17060*/  BSYNC B1 ;  /* 0x0000000000017941 */ /* 0x000fea0003800000 */
.L_x_402:
        /* <DEDUP_REMOVED lines=11> */
.L_x_405:
[----:B------:R-:W-:Y:S05]  /*17120*/  BSYNC B1 ;  /* 0x0000000000017941 */ /* 0x000fea0003800000 */
.L_x_404:
        /* <DEDUP_REMOVED lines=11> */
.L_x_407:
[----:B------:R-:W-:Y:S05]  /*171e0*/  BSYNC B1 ;  /* 0x0000000000017941 */ /* 0x000fea0003800000 */
.L_x_406:
        /* <DEDUP_REMOVED lines=11> */
.L_x_409:
[----:B------:R-:W-:Y:S05]  /*172a0*/  BSYNC B1 ;  /* 0x0000000000017941 */ /* 0x000fea0003800000 */
.L_x_408:
        /* <DEDUP_REMOVED lines=10> */
.L_x_411:
[----:B------:R-:W-:Y:S05]  /*17350*/  BSYNC B1 ;  /* 0x0000000000017941 */ /* 0x000fea0003800000 */
.L_x_410:
        /* <DEDUP_REMOVED lines=11> */
.L_x_413:
[----:B------:R-:W-:Y:S05]  /*17410*/  BSYNC B1 ;  /* 0x0000000000017941 */ /* 0x000fea0003800000 */
.L_x_412:
        /* <DEDUP_REMOVED lines=11> */
.L_x_415:
[----:B------:R-:W-:Y:S05]  /*174d0*/  BSYNC B1 ;  /* 0x0000000000017941 */ /* 0x000fea0003800000 */
.L_x_414:
        /* <DEDUP_REMOVED lines=11> */
.L_x_417:
[----:B------:R-:W-:Y:S05]  /*17590*/  BSYNC B1 ;  /* 0x0000000000017941 */ /* 0x000fea0003800000 */
.L_x_416:
        /* <DEDUP_REMOVED lines=10> */
.L_x_419:
[----:B------:R-:W-:Y:S05]  /*17640*/  BSYNC B1 ;  /* 0x0000000000017941 */ /* 0x000fea0003800000 */
.L_x_418:
        /* <DEDUP_REMOVED lines=11> */
.L_x_421:
[----:B------:R-:W-:Y:S05]  /*17700*/  BSYNC B1 ;  /* 0x0000000000017941 */ /* 0x000fea0003800000 */
.L_x_420:
        /* <DEDUP_REMOVED lines=11> */
.L_x_423:
[----:B------:R-:W-:Y:S05]  /*177c0*/  BSYNC B1 ;  /* 0x0000000000017941 */ /* 0x000fea0003800000 */
.L_x_422:
        /* <DEDUP_REMOVED lines=11> */
.L_x_425:
[----:B------:R-:W-:Y:S05]  /*17880*/  BSYNC B1 ;  /* 0x0000000000017941 */ /* 0x000fea0003800000 */
.L_x_424:
        /* <DEDUP_REMOVED lines=10> */
.L_x_427:
[----:B------:R-:W-:Y:S05]  /*17930*/  BSYNC B1 ;  /* 0x0000000000017941 */ /* 0x000fea0003800000 */
.L_x_426:
        /* <DEDUP_REMOVED lines=11> */
.L_x_429:
[----:B------:R-:W-:Y:S05]  /*179f0*/  BSYNC B1 ;  /* 0x0000000000017941 */ /* 0x000fea0003800000 */
.L_x_428:
        /* <DEDUP_REMOVED lines=11> */
.L_x_431:
[----:B------:R-:W-:Y:S05]  /*17ab0*/  BSYNC B1 ;  /* 0x0000000000017941 */ /* 0x000fea0003800000 */
.L_x_430:
        /* <DEDUP_REMOVED lines=11> */
.L_x_433:
[----:B------:R-:W-:Y:S05]  /*17b70*/  BSYNC B1 ;  /* 0x0000000000017941 */ /* 0x000fea0003800000 */
.L_x_432:
        /* <DEDUP_REMOVED lines=10> */
.L_x_435:
[----:B------:R-:W-:Y:S05]  /*17c20*/  BSYNC B1 ;  /* 0x0000000000017941 */ /* 0x000fea0003800000 */
.L_x_434:
        /* <DEDUP_REMOVED lines=11> */
.L_x_437:
[----:B------:R-:W-:Y:S05]  /*17ce0*/  BSYNC B1 ;  /* 0x0000000000017941 */ /* 0x000fea0003800000 */
.L_x_436:
        /* <DEDUP_REMOVED lines=11> */
.L_x_439:
[----:B------:R-:W-:Y:S05]  /*17da0*/  BSYNC B1 ;  /* 0x0000000000017941 */ /* 0x000fea0003800000 */
.L_x_438:
        /* <DEDUP_REMOVED lines=11> */
.L_x_441:
[----:B------:R-:W-:Y:S05]  /*17e60*/  BSYNC B1 ;  /* 0x0000000000017941 */ /* 0x000fea0003800000 */
.L_x_440:
        /* <DEDUP_REMOVED lines=10> */
.L_x_443:
[----:B------:R-:W-:Y:S05]  /*17f10*/  BSYNC B1 ;  /* 0x0000000000017941 */ /* 0x000fea0003800000 */
.L_x_442:
        /* <DEDUP_REMOVED lines=11> */
.L_x_445:
[----:B------:R-:W-:Y:S05]  /*17fd0*/  BSYNC B1 ;  /* 0x0000000000017941 */ /* 0x000fea0003800000 */
.L_x_444:
        /* <DEDUP_REMOVED lines=11> */
.L_x_447:
[----:B------:R-:W-:Y:S05]  /*18090*/  BSYNC B1 ;  /* 0x0000000000017941 */ /* 0x000fea0003800000 */
.L_x_446:
        /* <DEDUP_REMOVED lines=11> */
.L_x_449:
[----:B------:R-:W-:Y:S05]  /*18150*/  BSYNC B1 ;  /* 0x0000000000017941 */ /* 0x000fea0003800000 */
.L_x_448:
        /* <DEDUP_REMOVED lines=10> */
.L_x_451:
[----:B------:R-:W-:Y:S05]  /*18200*/  BSYNC B1 ;  /* 0x0000000000017941 */ /* 0x000fea0003800000 */
.L_x_450:
        /* <DEDUP_REMOVED lines=11> */
.L_x_453:
[----:B------:R-:W-:Y:S05]  /*182c0*/  BSYNC B1 ;  /* 0x0000000000017941 */ /* 0x000fea0003800000 */
.L_x_452:
        /* <DEDUP_REMOVED lines=11> */
.L_x_455:
[----:B------:R-:W-:Y:S05]  /*18380*/  BSYNC B1 ;  /* 0x0000000000017941 */ /* 0x000fea0003800000 */
.L_x_454:
        /* <DEDUP_REMOVED lines=11> */
.L_x_457:
[----:B------:R-:W-:Y:S05]  /*18440*/  BSYNC B1 ;  /* 0x0000000000017941 */ /* 0x000fea0003800000 */
.L_x_456:
        /* <DEDUP_REMOVED lines=10> */
.L_x_459:
[----:B------:R-:W-:Y:S05]  /*184f0*/  BSYNC B1 ;  /* 0x0000000000017941 */ /* 0x000fea0003800000 */
.L_x_458:
        /* <DEDUP_REMOVED lines=11> */
.L_x_461:
[----:B------:R-:W-:Y:S05]  /*185b0*/  BSYNC B1 ;  /* 0x0000000000017941 */ /* 0x000fea0003800000 */
.L_x_460:
        /* <DEDUP_REMOVED lines=11> */
.L_x_463:
[----:B------:R-:W-:Y:S05]  /*18670*/  BSYNC B1 ;  /* 0x0000000000017941 */ /* 0x000fea0003800000 */
.L_x_462:
        /* <DEDUP_REMOVED lines=11> */
.L_x_465:
[----:B------:R-:W-:Y:S05]  /*18730*/  BSYNC B1 ;  /* 0x0000000000017941 */ /* 0x000fea0003800000 */
.L_x_464:
        /* <DEDUP_REMOVED lines=10> */
.L_x_467:
[----:B------:R-:W-:Y:S05]  /*187e0*/  BSYNC B1 ;  /* 0x0000000000017941 */ /* 0x000fea0003800000 */
.L_x_466:
        /* <DEDUP_REMOVED lines=11> */
.L_x_469:
[----:B------:R-:W-:Y:S05]  /*188a0*/  BSYNC B1 ;  /* 0x0000000000017941 */ /* 0x000fea0003800000 */
.L_x_468:
        /* <DEDUP_REMOVED lines=11> */
.L_x_471:
[----:B------:R-:W-:Y:S05]  /*18960*/  BSYNC B1 ;  /* 0x0000000000017941 */ /* 0x000fea0003800000 */
.L_x_470:
        /* <DEDUP_REMOVED lines=11> */
.L_x_473:
[----:B------:R-:W-:Y:S05]  /*18a20*/  BSYNC B1 ;  /* 0x0000000000017941 */ /* 0x000fea0003800000 */
.L_x_472:
        /* <DEDUP_REMOVED lines=10> */
.L_x_475:
[----:B------:R-:W-:Y:S05]  /*18ad0*/  BSYNC B1 ;  /* 0x0000000000017941 */ /* 0x000fea0003800000 */
.L_x_474:
        /* <DEDUP_REMOVED lines=11> */
.L_x_477:
[----:B------:R-:W-:Y:S05]  /*18b90*/  BSYNC B1 ;  /* 0x0000000000017941 */ /* 0x000fea0003800000 */
.L_x_476:
        /* <DEDUP_REMOVED lines=11> */
.L_x_479:
[----:B------:R-:W-:Y:S05]  /*18c50*/  BSYNC B1 ;  /* 0x0000000000017941 */ /* 0x000fea0003800000 */
.L_x_478:
        /* <DEDUP_REMOVED lines=11> */
.L_x_481:
[----:B------:R-:W-:Y:S05]  /*18d10*/  BSYNC B1 ;  /* 0x0000000000017941 */ /* 0x000fea0003800000 */
.L_x_480:
        /* <DEDUP_REMOVED lines=10> */
.L_x_483:
[----:B------:R-:W-:Y:S05]  /*18dc0*/  BSYNC B1 ;  /* 0x0000000000017941 */ /* 0x000fea0003800000 */
.L_x_482:
        /* <DEDUP_REMOVED lines=11> */
.L_x_485:
[----:B------:R-:W-:Y:S05]  /*18e80*/  BSYNC B1 ;  /* 0x0000000000017941 */ /* 0x000fea0003800000 */
.L_x_484:
        /* <DEDUP_REMOVED lines=11> */
.L_x_487:
[----:B------:R-:W-:Y:S05]  /*18f40*/  BSYNC B1 ;  /* 0x0000000000017941 */ /* 0x000fea0003800000 */
.L_x_486:
        /* <DEDUP_REMOVED lines=11> */
.L_x_489:
[----:B------:R-:W-:Y:S05]  /*19000*/  BSYNC B1 ;  /* 0x0000000000017941 */ /* 0x000fea0003800000 */
.L_x_488:
        /* <DEDUP_REMOVED lines=10> */
.L_x_491:
[----:B------:R-:W-:Y:S05]  /*190b0*/  BSYNC B1 ;  /* 0x0000000000017941 */ /* 0x000fea0003800000 */
.L_x_490:
        /* <DEDUP_REMOVED lines=11> */
.L_x_493:
[----:B------:R-:W-:Y:S05]  /*19170*/  BSYNC B1 ;  /* 0x0000000000017941 */ /* 0x000fea0003800000 */
.L_x_492:
        /* <DEDUP_REMOVED lines=11> */
.L_x_495:
[----:B------:R-:W-:Y:S05]  /*19230*/  BSYNC B1 ;  /* 0x0000000000017941 */ /* 0x000fea0003800000 */
.L_x_494:
        /* <DEDUP_REMOVED lines=11> */
.L_x_497:
[----:B------:R-:W-:Y:S05]  /*192f0*/  BSYNC B1 ;  /* 0x0000000000017941 */ /* 0x000fea0003800000 */
.L_x_496:
        /* <DEDUP_REMOVED lines=10> */
.L_x_499:
[----:B------:R-:W-:Y:S05]  /*193a0*/  BSYNC B1 ;  /* 0x0000000000017941 */ /* 0x000fea0003800000 */
.L_x_498:
        /* <DEDUP_REMOVED lines=11> */
.L_x_501:
[----:B------:R-:W-:Y:S05]  /*19460*/  BSYNC B1 ;  /* 0x0000000000017941 */ /* 0x000fea0003800000 */
.L_x_500:
        /* <DEDUP_REMOVED lines=11> */
.L_x_503:
[----:B------:R-:W-:Y:S05]  /*19520*/  BSYNC B1 ;  /* 0x0000000000017941 */ /* 0x000fea0003800000 */
.L_x_502:
        /* <DEDUP_REMOVED lines=11> */
.L_x_505:
[----:B------:R-:W-:Y:S05]  /*195e0*/  BSYNC B1 ;  /* 0x0000000000017941 */ /* 0x000fea0003800000 */
.L_x_504:
        /* <DEDUP_REMOVED lines=10> */
.L_x_507:
[----:B------:R-:W-:Y:S05]  /*19690*/  BSYNC B1 ;  /* 0x0000000000017941 */ /* 0x000fea0003800000 */
.L_x_506:
        /* <DEDUP_REMOVED lines=11> */
.L_x_509:
[----:B------:R-:W-:Y:S05]  /*19750*/  BSYNC B1 ;  /* 0x0000000000017941 */ /* 0x000fea0003800000 */
.L_x_508:
        /* <DEDUP_REMOVED lines=11> */
.L_x_511:
[----:B------:R-:W-:Y:S05]  /*19810*/  BSYNC B1 ;  /* 0x0000000000017941 */ /* 0x000fea0003800000 */
.L_x_510:
        /* <DEDUP_REMOVED lines=11> */
.L_x_513:
[----:B------:R-:W-:Y:S05]  /*198d0*/  BSYNC B1 ;  /* 0x0000000000017941 */ /* 0x000fea0003800000 */
.L_x_512:
        /* <DEDUP_REMOVED lines=10> */
.L_x_515:
[----:B------:R-:W-:Y:S05]  /*19980*/  BSYNC B1 ;  /* 0x0000000000017941 */ /* 0x000fea0003800000 */
.L_x_514:
        /* <DEDUP_REMOVED lines=11> */
.L_x_517:
[----:B------:R-:W-:Y:S05]  /*19a40*/  BSYNC B1 ;  /* 0x0000000000017941 */ /* 0x000fea0003800000 */
.L_x_516:
        /* <DEDUP_REMOVED lines=10> */
.L_x_519:
[----:B------:R-:W-:Y:S05]  /*19af0*/  BSYNC B1 ;  /* 0x0000000000017941 */ /* 0x000fea0003800000 */
.L_x_518:
        /* <DEDUP_REMOVED lines=10> */
.L_x_521:
[----:B------:R-:W-:Y:S05]  /*19ba0*/  BSYNC B1 ;  /* 0x0000000000017941 */ /* 0x000fea0003800000 */
.L_x_520:
[----:B------:R-:W3:Y:S01]  /*19bb0*/  LDL.LU R154, [R1+0x3d8] ;  /* 0x0003d800019a7983 */ /* 0x000ee20000300800 */
[----:B-----5:R-:W-:Y:S01]  /*19bc0*/  HADD2.F32 R153, -RZ, R152.H0_H0 ;  /* 0x20000098ff997230 */ /* 0x020fe20000004100 */
        /* <DEDUP_REMOVED lines=8> */
.L_x_523:
[----:B------:R-:W-:Y:S05]  /*19c50*/  BSYNC B1 ;  /* 0x0000000000017941 */ /* 0x000fea0003800000 */
.L_x_522:
[----:B------:R-:W2:Y:S01]  /*19c60*/  LDL.LU R154, [R1+0x3dc] ;  /* 0x0003dc00019a7983 */ /* 0x000ea20000300800 */
[----:B---3-5:R-:W-:Y:S01]  /*19c70*/  HADD2.F32 R153, -RZ, R152.H0_H0 ;  /* 0x20000098ff997230 */ /* 0x028fe20000004100 */
        /* <DEDUP_REMOVED lines=8> */
.L_x_525:
[----:B------:R-:W-:Y:S05]  /*19d00*/  BSYNC B1 ;  /* 0x0000000000017941 */ /* 0x000fea0003800000 */
.L_x_524:
[----:B------:R-:W4:Y:S01]  /*19d10*/  LDL.LU R154, [R1+0x3e0] ;  /* 0x0003e000019a7983 */ /* 0x000f220000300800 */
[----:B--2--5:R-:W-:Y:S01]  /*19d20*/  HADD2.F32 R153, -RZ, R152.H0_H0 ;  /* 0x20000098ff997230 */ /* 0x024fe20000004100 */
[----:B------:R-:W-:Y:S01]  /*19d30*/  ISETP.GT.AND P5, PT, R0, 0x80, P2 ;  /* 0x000000800000780c */ /* 0x000fe200017a4270 */
[----:B------:R-:W-:Y:S03]  /*19d40*/  BSSY B1, `(.L_x_526) ;  /* 0x0000007000017945 */ /* 0x000fe60003800000 */
[----:B------:R-:W-:-:S04]  /*19d50*/  FMUL R153, R153, R16 ;  /* 0x0000001099997220 */ /* 0x000fc80000400000 */
[----:B----4-:R-:W-:-:S05]  /*19d60*/  FFMA R153, R154, R2, R153 ;  /* 0x000000029a997223 */ /* 0x010fca0000000099 */
[----:B------:R-:W-:-:S05]  /*19d70*/  F2FP.F16.F32.PACK_AB R153, RZ, R153 ;  /* 0x00000099ff99723e */ /* 0x000fca00000000ff */
[----:B------:R2:W-:Y:S01]  /*19d80*/  @P4 STG.E.U16 desc[UR36][R20.64+0x1e0], R153 ;  /* 0x0001e09914004986 */ /* 0x0005e2000c101524 */
[----:B------:R-:W-:Y:S05]  /*19d90*/  @!P5 BRA `(.L_x_527) ;  /* 0x000000000004d947 */ /* 0x000fea0003800000 */
[----:B------:R4:W5:Y:S02]  /*19da0*/  LDG.E.LTC128B.U16 R152, desc[UR36][R10.64+0x1e2] ;  /* 0x0001e2240a987981 */ /* 0x000964000c1e1520 */
.L_x_527:
[----:B------:R-:W-:Y:S05]  /*19db0*/  BSYNC B1 ;  /* 0x0000000000017941 */ /* 0x000fea0003800000 */
.L_x_526:
[----:B------:R-:W3:Y:S01]  /*19dc0*/  LDL.LU R154, [R1+0x3e4] ;  /* 0x0003e400019a7983 */ /* 0x000ee20000300800 */
[----:B--2--5:R-:W-:Y:S01]  /*19dd0*/  HADD2.F32 R153, -RZ, R152.H0_H0 ;  /* 0x20000098ff997230 */ /* 0x024fe20000004100 */
        /* <DEDUP_REMOVED lines=8> */
.L_x_529:
[----:B------:R-:W-:Y:S05]  /*19e60*/  BSYNC B1 ;  /* 0x0000000000017941 */ /* 0x000fea0003800000 */
.L_x_528:
        /* <DEDUP_REMOVED lines=10> */
.L_x_531:
[----:B------:R-:W-:Y:S05]  /*19f10*/  BSYNC B1 ;  /* 0x0000000000017941 */ /* 0x000fea0003800000 */
.L_x_530:
        /* <DEDUP_REMOVED lines=10> */
.L_x_533:
[----:B------:R-:W-:Y:S05]  /*19fc0*/  BSYNC B1 ;  /* 0x0000000000017941 */ /* 0x000fea0003800000 */
.L_x_532:
        /* <DEDUP_REMOVED lines=10> */
.L_x_535:
[----:B------:R-:W-:Y:S05]  /*1a070*/  BSYNC B1 ;  /* 0x0000000000017941 */ /* 0x000fea0003800000 */
.L_x_534:
        /* <DEDUP_REMOVED lines=10> */
.L_x_537:
[----:B------:R-:W-:Y:S05]  /*1a120*/  BSYNC B1 ;  /* 0x0000000000017941 */ /* 0x000fea0003800000 */
.L_x_536:
        /* <DEDUP_REMOVED lines=10> */
.L_x_539:
[----:B------:R-:W-:Y:S05]  /*1a1d0*/  BSYNC B1 ;  /* 0x0000000000017941 */ /* 0x000fea0003800000 */
.L_x_538:
[----:B------:R-:W3:Y:S01]  /*1a1e0*/  LDL.LU R154, [R1+0x3fc] ;  /* 0x0003fc00019a7983 */ /* 0x000ee20000300800 */
[----:B--2--5:R-:W-:Y:S01]  /*1a1f0*/  HADD2.F32 R153, -RZ, R152.H0_H0 ;  /* 0x20000098ff997230 */ /* 0x024fe20000004100 */
[----:B------:R-:W-:Y:S01]  /*1a200*/  ISETP.GT.AND P3, PT, R3, 0x100, PT ;  /* 0x000001000300780c */ /* 0x000fe20003f64270 */
[----:B------:R-:W-:Y:S01]  /*1a210*/  @P0 IMAD.MOV.U32 R155, RZ, RZ, R23 ;  /* 0x000000ffff9b0224 */ /* 0x000fe200078e0017 */
[----:B------:R-:W-:Y:S01]  /*1a220*/  LOP3.LUT R17, R17, 0xfffffffe, RZ, 0xc0, !PT ;  /* 0xfffffffe11117812 */ /* 0x000fe200078ec0ff */
[----:B------:R-:W-:Y:S01]  /*1a230*/  BSSY B1, `(.L_x_540) ;  /* 0x000000b000017945 */ /* 0x000fe20003800000 */
[----:B------:R-:W-:Y:S01]  /*1a240*/  FMUL R153, R153, R16 ;  /* 0x0000001099997220 */ /* 0x000fe20000400000 */
[----:B------:R-:W-:-:S08]  /*1a250*/  ISETP.GT.AND P1, PT, R0, RZ, P3 ;  /* 0x000000ff0000720c */ /* 0x000fd00001f24270 */
[----:B------:R-:W-:Y:S01]  /*1a260*/  @P3 LOP3.LUT R17, R17, 0x1, RZ, 0xfc, !PT ;  /* 0x0000000111113812 */ /* 0x000fe200078efcff */
[----:B---3--:R-:W-:Y:S01]  /*1a270*/  FFMA R153, R154, R2, R153 ;  /* 0x000000029a997223 */ /* 0x008fe20000000099 */
[--C-:B------:R-:W-:Y:S01]  /*1a280*/  @P0 IMAD.MOV.U32 R154, RZ, RZ, R22.reuse ;  /* 0x000000ffff9a0224 */ /* 0x100fe200078e0016 */
[----:B------:R-:W-:-:S03]  /*1a290*/  PRMT R22, R152, 0x7610, R22 ;  /* 0x0000761098167816 */ /* 0x000fc60000000016 */
[----:B------:R-:W-:-:S05]  /*1a2a0*/  F2FP.F16.F32.PACK_AB R153, RZ, R153 ;  /* 0x00000099ff99723e */ /* 0x000fca00000000ff */
[----:B------:R2:W-:Y:S01]  /*1a2b0*/  @P0 STG.E.U16 desc[UR36][R154.64+0x1f2], R153 ;  /* 0x0001f2999a000986 */ /* 0x0005e2000c101524 */
[----:B------:R-:W-:Y:S05]  /*1a2c0*/  @!P1 BRA `(.L_x_541) ;  /* 0x0000000000049947 */ /* 0x000fea0003800000 */
[----:B------:R3:W5:Y:S02]  /*1a2d0*/  LDG.E.LTC128B.U16 R22, desc[UR36][R14.64+0x200] ;  /* 0x000200240e167981 */ /* 0x000764000c1e1520 */
.L_x_541:
[----:B------:R-:W-:Y:S05]  /*1a2e0*/  BSYNC B1 ;  /* 0x0000000000017941 */ /* 0x000fea0003800000 */
.L_x_540:
[----:B------:R-:W4:Y:S01]  /*1a2f0*/  LDL.LU R152, [R1] ;  /* 0x0000000001987983 */ /* 0x000f220000300800 */
[----:B-----5:R-:W-:Y:S01]  /*1a300*/  HADD2.F32 R23, -RZ, R22.H0_H0 ;  /* 0x20000016ff177230 */ /* 0x020fe20000004100 */
        /* <DEDUP_REMOVED lines=11> */
.L_x_543:
[----:B------:R-:W-:Y:S05]  /*1a3c0*/  BSYNC B1 ;  /* 0x0000000000017941 */ /* 0x000fea0003800000 */
.L_x_542:
[----:B------:R-:W2:Y:S01]  /*1a3d0*/  LDL.LU R152, [R1+0x4] ;  /* 0x0000040001987983 */ /* 0x000ea20000300800 */
[----:B----45:R-:W-:Y:S01]  /*1a3e0*/  HADD2.F32 R23, -RZ, R22.H0_H0 ;  /* 0x20000016ff177230 */ /* 0x030fe20000004100 */
        /* <DEDUP_REMOVED lines=8> */
.L_x_545:
[----:B------:R-:W-:Y:S05]  /*1a470*/  BSYNC B1 ;  /* 0x0000000000017941 */ /* 0x000fea0003800000 */
.L_x_544:
        /* <DEDUP_REMOVED lines=10> */
.L_x_547:
[----:B------:R-:W-:Y:S05]  /*1a520*/  BSYNC B1 ;  /* 0x0000000000017941 */ /* 0x000fea0003800000 */
.L_x_546:
[----:B------:R-:W4:Y:S01]  /*1a530*/  LDL.LU R152, [R1+0xc] ;  /* 0x00000c0001987983 */ /* 0x000f220000300800 */
[----:B--2--5:R-:W-:Y:S01]  /*1a540*/  HADD2.F32 R23, -RZ, R22.H0_H0 ;  /* 0x20000016ff177230 */ /* 0x024fe20000004100 */
        /* <DEDUP_REMOVED lines=11> */
.L_x_549:
[----:B------:R-:W-:Y:S05]  /*1a600*/  BSYNC B1 ;  /* 0x0000000000017941 */ /* 0x000fea0003800000 */
.L_x_548:
[----:B------:R-:W3:Y:S01]  /*1a610*/  LDL.LU R152, [R1+0x10] ;  /* 0x0000100001987983 */ /* 0x000ee20000300800 */
[----:B--2--5:R-:W-:Y:S01]  /*1a620*/  HADD2.F32 R23, -RZ, R22.H0_H0 ;  /* 0x20000016ff177230 */ /* 0x024fe20000004100 */
[----:B------:R-:W-:Y:S01]  /*1a630*/  IADD3 R154, P0, P2, R170, R4, R158 ;  /* 0x00000004aa9a7210 */ /* 0x000fe20007a1e09e */
[----:B------:R-:W-:Y:S01]  /*1a640*/  BSSY B1, `(.L_x_550) ;  /* 0x000000c000017945 */ /* 0x000fe20003800000 */
[----:B------:R-:W-:Y:S02]  /*1a650*/  ISETP.GT.AND P3, PT, R3, 0x109, PT ;  /* 0x000001090300780c */ /* 0x000fe40003f64270 */
[----:B------:R-:W-:Y:S01]  /*1a660*/  FMUL R23, R23, R16 ;  /* 0x0000001017177220 */ /* 0x000fe20000400000 */
[----:B------:R-:W-:Y:S02]  /*1a670*/  IADD3.X R155, R171, R5, R159, P0, P2 ;  /* 0x00000005ab9b7210 */ /* 0x000fe400007e449f */
[----:B------:R-:W-:Y:S02]  /*1a680*/  ISETP.GT.AND P0, PT, R0, RZ, P3 ;  /* 0x000000ff0000720c */ /* 0x000fe40001f04270 */
[----:B------:R-:W-:-:S06]  /*1a690*/  LOP3.LUT R17, R17, 0xfffffff7, RZ, 0xc0, !PT ;  /* 0xfffffff711117812 */ /* 0x000fcc00078ec0ff */
[----:B------:R-:W-:Y:S01]  /*1a6a0*/  @P3 LOP3.LUT R17, R17, 0x8, RZ, 0xfc, !PT ;  /* 0x0000000811113812 */ /* 0x000fe200078efcff */
[----:B---3--:R-:W-:-:S05]  /*1a6b0*/  FFMA R23, R152, R2, R23 ;  /* 0x0000000298177223 */ /* 0x008fca0000000017 */
[----:B------:R-:W-:-:S05]  /*1a6c0*/  F2FP.F16.F32.PACK_AB R23, RZ, R23 ;  /* 0x00000017ff17723e */ /* 0x000fca00000000ff */
[----:B------:R2:W-:Y:S01]  /*1a6d0*/  @P1 STG.E.U16 desc[UR36][R4.64+0x210], R23 ;  /* 0x0002101704001986 */ /* 0x0005e2000c101524 */
[----:B------:R-:W-:Y:S05]  /*1a6e0*/  @!P0 BRA `(.L_x_551) ;  /* 0x0000000000048947 */ /* 0x000fea0003800000 */
[----:B------:R3:W5:Y:S02]  /*1a6f0*/  LDG.E.LTC128B.U16 R22, desc[UR36][R14.64+0x212] ;  /* 0x000212240e167981 */ /* 0x000764000c1e1520 */
.L_x_551:
[----:B------:R-:W-:Y:S05]  /*1a700*/  BSYNC B1 ;  /* 0x0000000000017941 */ /* 0x000fea0003800000 */
.L_x_550:
        /* <DEDUP_REMOVED lines=10> */
.L_x_553:
[----:B------:R-:W-:Y:S05]  /*1a7b0*/  BSYNC B1 ;  /* 0x0000000000017941 */ /* 0x000fea0003800000 */
.L_x_552:
        /* <DEDUP_REMOVED lines=10> */
.L_x_555:
[----:B------:R-:W-:Y:S05]  /*1a860*/  BSYNC B1 ;  /* 0x0000000000017941 */ /* 0x000fea0003800000 */
.L_x_554:
[----:B------:R-:W4:Y:S01]  /*1a870*/  LDL.LU R153, [R1+0x1c] ;  /* 0x00001c0001997983 */ /* 0x000f220000300800 */
[----:B--2--5:R-:W-:Y:S01]  /*1a880*/  HADD2.F32 R23, -RZ, R22.H0_H0 ;  /* 0x20000016ff177230 */ /* 0x024fe20000004100 */
[----:B------:R-:W-:Y:S01]  /*1a890*/  ISETP.GT.AND P2, PT, R3, 0x110, PT ;  /* 0x000001100300780c */ /* 0x000fe20003f44270 */
[----:B------:R-:W-:Y:S01]  /*1a8a0*/  BSSY B1, `(.L_x_556) ;  /* 0x000000b000017945 */ /* 0x000fe20003800000 */
[----:B------:R-:W-:Y:S02]  /*1a8b0*/  LOP3.LUT R17, R17, 0xffffffef, RZ, 0xc0, !PT ;  /* 0xffffffef11117812 */ /* 0x000fe400078ec0ff */
[----:B------:R-:W-:Y:S01]  /*1a8c0*/  FMUL R23, R23, R16 ;  /* 0x0000001017177220 */ /* 0x000fe20000400000 */
[----:B------:R-:W-:-:S08]  /*1a8d0*/  PRMT R152, R22, 0x7610, R152 ;  /* 0x0000761016987816 */ /* 0x000fd00000000098 */
[----:B------:R-:W-:Y:S01]  /*1a8e0*/  @P2 LOP3.LUT R17, R17, 0x10, RZ, 0xfc, !PT ;  /* 0x0000001011112812 */ /* 0x000fe200078efcff */
[----:B----4-:R-:W-:-:S05]  /*1a8f0*/  FFMA R23, R153, R2, R23 ;  /* 0x0000000299177223 */ /* 0x010fca0000000017 */
[----:B------:R-:W-:-:S05]  /*1a900*/  F2FP.F16.F32.PACK_AB R23, RZ, R23 ;  /* 0x00000017ff17723e */ /* 0x000fca00000000ff */
[----:B------:R2:W-:Y:S01]  /*1a910*/  @P0 STG.E.U16 desc[UR36][R6.64+0x212], R23 ;  /* 0x0002121706000986 */ /* 0x0005e2000c101524 */
[----:B------:R-:W-:-:S13]  /*1a920*/  ISETP.GT.AND P0, PT, R0, RZ, P2 ;  /* 0x000000ff0000720c */ /* 0x000fda0001704270 */
[----:B--2---:R-:W-:Y:S05]  /*1a930*/  @!P0 BRA `(.L_x_557) ;  /* 0x0000000000048947 */ /* 0x004fea0003800000 */
[----:B------:R2:W5:Y:S02]  /*1a940*/  LDG.E.LTC128B.U16 R152, desc[UR36][R14.64+0x220] ;  /* 0x000220240e987981 */ /* 0x000564000c1e1520 */
.L_x_557:
[----:B------:R-:W-:Y:S05]  /*1a950*/  BSYNC B1 ;  /* 0x0000000000017941 */ /* 0x000fea0003800000 */
.L_x_556:
[----:B------:R-:W4:Y:S01]  /*1a960*/  LDL.LU R23, [R1+0x20] ;  /* 0x0000200001177983 */ /* 0x000f220000300800 */
[----:B-----5:R-:W-:Y:S01]  /*1a970*/  HADD2.F32 R22, -RZ, R152.H0_H0 ;  /* 0x20000098ff167230 */ /* 0x020fe20000004100 */
[----:B------:R-:W-:Y:S01]  /*1a980*/  ISETP.GT.AND P1, PT, R3, 0x111, PT ;  /* 0x000001110300780c */ /* 0x000fe20003f24270 */
[----:B------:R-:W-:Y:S01]  /*1a990*/  BSSY B1, `(.L_x_558) ;  /* 0x000000c000017945 */ /* 0x000fe20003800000 */
[----:B------:R-:W-:Y:S02]  /*1a9a0*/  LOP3.LUT R18, R18, 0xfbffffff, RZ, 0xc0, !PT ;  /* 0xfbffffff12127812 */ /* 0x000fe400078ec0ff */
[----:B------:R-:W-:-:S09]  /*1a9b0*/  FMUL R22, R22, R16 ;  /* 0x0000001016167220 */ /* 0x000fd20000400000 */
[----:B------:R-:W-:Y:S01]  /*1a9c0*/  @P1 LOP3.LUT R18, R18, 0x4000000, RZ, 0xfc, !PT ;  /* 0x0400000012121812 */ /* 0x000fe200078efcff */
[----:B----4-:R-:W-:-:S05]  /*1a9d0*/  FFMA R22, R23, R2, R22 ;  /* 0x0000000217167223 */ /* 0x010fca0000000016 */
[----:B------:R-:W-:-:S05]  /*1a9e0*/  F2FP.F16.F32.PACK_AB R22, RZ, R22 ;  /* 0x00000016ff16723e */ /* 0x000fca00000000ff */
[----:B------:R4:W-:Y:S02]  /*1a9f0*/  @P0 STG.E.U16 desc[UR36][R4.64+0x220], R22 ;  /* 0x0002201604000986 */ /* 0x0009e4000c101524 */
[----:B----4-:R-:W-:-:S05]  /*1aa00*/  IADD3 R22, P0, R170, R20, RZ ;  /* 0x00000014aa167210 */ /* 0x010fca0007f1e0ff */
[----:B------:R-:W-:Y:S01]  /*1aa10*/  IMAD.X R23, R171, 0x1, R21, P0 ;  /* 0x00000001ab177824 */ /* 0x000fe200000e0615 */
[----:B------:R-:W-:-:S13]  /*1aa20*/  ISETP.GT.AND P0, PT, R0, RZ, P1 ;  /* 0x000000ff0000720c */ /* 0x000fda0000f04270 */
[----:B------:R-:W-:Y:S05]  /*1aa30*/  @!P0 BRA `(.L_x_559) ;  /* 0x0000000000048947 */ /* 0x000fea0003800000 */
[----:B------:R4:W5:Y:S02]  /*1aa40*/  LDG.E.LTC128B.U16 R152, desc[UR36][R14.64+0x222] ;  /* 0x000222240e987981 */ /* 0x000964000c1e1520 */
.L_x_559:
[----:B------:R-:W-:Y:S05]  /*1aa50*/  BSYNC B1 ;  /* 0x0000000000017941 */ /* 0x000fea0003800000 */
.L_x_558:
        /* <DEDUP_REMOVED lines=10> */
.L_x_561:
[----:B------:R-:W-:Y:S05]  /*1ab00*/  BSYNC B1 ;  /* 0x0000000000017941 */ /* 0x000fea0003800000 */
.L_x_560:
        /* <DEDUP_REMOVED lines=10> */
.L_x_563:
[----:B------:R-:W-:Y:S05]  /*1abb0*/  BSYNC B1 ;  /* 0x0000000000017941 */ /* 0x000fea0003800000 */
.L_x_562:
        /* <DEDUP_REMOVED lines=13> */
.L_x_565:
[----:B------:R-:W-:Y:S05]  /*1ac90*/  BSYNC B1 ;  /* 0x0000000000017941 */ /* 0x000fea0003800000 */
.L_x_564:
        /* <DEDUP_REMOVED lines=13> */
.L_x_567:
[----:B------:R-:W-:Y:S05]  /*1ad70*/  BSYNC B1 ;  /* 0x0000000000017941 */ /* 0x000fea0003800000 */
.L_x_566:
        /* <DEDUP_REMOVED lines=10> */
.L_x_569:
[----:B------:R-:W-:Y:S05]  /*1ae20*/  BSYNC B1 ;  /* 0x0000000000017941 */ /* 0x000fea0003800000 */
.L_x_568:
        /* <DEDUP_REMOVED lines=10> */
.L_x_571:
[----:B------:R-:W-:Y:S05]  /*1aed0*/  BSYNC B1 ;  /* 0x0000000000017941 */ /* 0x000fea0003800000 */
.L_x_570:
        /* <DEDUP_REMOVED lines=13> */
.L_x_573:
[----:B------:R-:W-:Y:S05]  /*1afb0*/  BSYNC B1 ;  /* 0x0000000000017941 */ /* 0x000fea0003800000 */
.L_x_572:
        /* <DEDUP_REMOVED lines=13> */
.L_x_575:
[----:B------:R-:W-:Y:S05]  /*1b090*/  BSYNC B1 ;  /* 0x0000000000017941 */ /* 0x000fea0003800000 */
.L_x_574:
        /* <DEDUP_REMOVED lines=10> */
.L_x_577:
[----:B------:R-:W-:Y:S05]  /*1b140*/  BSYNC B1 ;  /* 0x0000000000017941 */ /* 0x000fea0003800000 */
.L_x_576:
        /* <DEDUP_REMOVED lines=10> */
.L_x_579:
[----:B------:R-:W-:Y:S05]  /*1b1f0*/  BSYNC B1 ;  /* 0x0000000000017941 */ /* 0x000fea0003800000 */
.L_x_578:
        /* <DEDUP_REMOVED lines=13> */
.L_x_581:
[----:B------:R-:W-:Y:S05]  /*1b2d0*/  BSYNC B1 ;  /* 0x0000000000017941 */ /* 0x000fea0003800000 */
.L_x_580:
        /* <DEDUP_REMOVED lines=13> */
.L_x_583:
[----:B------:R-:W-:Y:S05]  /*1b3b0*/  BSYNC B1 ;  /* 0x0000000000017941 */ /* 0x000fea0003800000 */
.L_x_582:
        /* <DEDUP_REMOVED lines=10> */
.L_x_585:
[----:B------:R-:W-:Y:S05]  /*1b460*/  BSYNC B1 ;  /* 0x0000000000017941 */ /* 0x000fea0003800000 */
.L_x_584:
        /* <DEDUP_REMOVED lines=10> */
.L_x_587:
[----:B------:R-:W-:Y:S05]  /*1b510*/  BSYNC B1 ;  /* 0x0000000000017941 */ /* 0x000fea0003800000 */
.L_x_586:
        /* <DEDUP_REMOVED lines=13> */
.L_x_589:
[----:B------:R-:W-:Y:S05]  /*1b5f0*/  BSYNC B1 ;  /* 0x0000000000017941 */ /* 0x000fea0003800000 */
.L_x_588:
        /* <DEDUP_REMOVED lines=13> */
.L_x_591:
[----:B------:R-:W-:Y:S05]  /*1b6d0*/  BSYNC B1 ;  /* 0x0000000000017941 */ /* 0x000fea0003800000 */
.L_x_590:
        /* <DEDUP_REMOVED lines=10> */
.L_x_593:
[----:B------:R-:W-:Y:S05]  /*1b780*/  BSYNC B1 ;  /* 0x0000000000017941 */ /* 0x000fea0003800000 */
.L_x_592:
        /* <DEDUP_REMOVED lines=10> */
.L_x_595:
[----:B------:R-:W-:Y:S05]  /*1b830*/  BSYNC B1 ;  /* 0x0000000000017941 */ /* 0x000fea0003800000 */
.L_x_594:
        /* <DEDUP_REMOVED lines=13> */
.L_x_597:
[----:B------:R-:W-:Y:S05]  /*1b910*/  BSYNC B1 ;  /* 0x0000000000017941 */ /* 0x000fea0003800000 */
.L_x_596:
        /* <DEDUP_REMOVED lines=13> */
.L_x_599:
[----:B------:R-:W-:Y:S05]  /*1b9f0*/  BSYNC B1 ;  /* 0x0000000000017941 */ /* 0x000fea0003800000 */
.L_x_598:
        /* <DEDUP_REMOVED lines=10> */
.L_x_601:
[----:B------:R-:W-:Y:S05]  /*1baa0*/  BSYNC B1 ;  /* 0x0000000000017941 */ /* 0x000fea0003800000 */
.L_x_600:
        /* <DEDUP_REMOVED lines=10> */
.L_x_603:
[----:B------:R-:W-:Y:S05]  /*1bb50*/  BSYNC B1 ;  /* 0x0000000000017941 */ /* 0x000fea0003800000 */
.L_x_602:
        /* <DEDUP_REMOVED lines=13> */
.L_x_605:
[----:B------:R-:W-:Y:S05]  /*1bc30*/  BSYNC B1 ;  /* 0x0000000000017941 */ /* 0x000fea0003800000 */
.L_x_604:
        /* <DEDUP_REMOVED lines=13> */
.L_x_607:
[----:B------:R-:W-:Y:S05]  /*1bd10*/  BSYNC B1 ;  /* 0x0000000000017941 */ /* 0x000fea0003800000 */
.L_x_606:
        /* <DEDUP_REMOVED lines=10> */
.L_x_609:
[----:B------:R-:W-:Y:S05]  /*1bdc0*/  BSYNC B1 ;  /* 0x0000000000017941 */ /* 0x000fea0003800000 */
.L_x_608:
        /* <DEDUP_REMOVED lines=10> */
.L_x_611:
[----:B------:R-:W-:Y:S05]  /*1be70*/  BSYNC B1 ;  /* 0x0000000000017941 */ /* 0x000fea0003800000 */
.L_x_610:
        /* <DEDUP_REMOVED lines=13> */
.L_x_613:
[----:B------:R-:W-:Y:S05]  /*1bf50*/  BSYNC B1 ;  /* 0x0000000000017941 */ /* 0x000fea0003800000 */
.L_x_612:
        /* <DEDUP_REMOVED lines=13> */
.L_x_615:
[----:B------:R-:W-:Y:S05]  /*1c030*/  BSYNC B1 ;  /* 0x0000000000017941 */ /* 0x000fea0003800000 */
.L_x_614:
        /* <DEDUP_REMOVED lines=10> */
.L_x_617:
[----:B------:R-:W-:Y:S05]  /*1c0e0*/  BSYNC B1 ;  /* 0x0000000000017941 */ /* 0x000fea0003800000 */
.L_x_616:
        /* <DEDUP_REMOVED lines=10> */
.L_x_619:
[----:B------:R-:W-:Y:S05]  /*1c190*/  BSYNC B1 ;  /* 0x0000000000017941 */ /* 0x000fea0003800000 */
.L_x_618:
        /* <DEDUP_REMOVED lines=13> */
.L_x_621:
[----:B------:R-:W-:Y:S05]  /*1c270*/  BSYNC B1 ;  /* 0x0000000000017941 */ /* 0x000fea0003800000 */
.L_x_620:
        /* <DEDUP_REMOVED lines=13> */
.L_x_623:
[----:B------:R-:W-:Y:S05]  /*1c350*/  BSYNC B1 ;  /* 0x0000000000017941 */ /* 0x000fea0003800000 */
.L_x_622:
        /* <DEDUP_REMOVED lines=10> */
.L_x_625:
[----:B------:R-:W-:Y:S05]  /*1c400*/  BSYNC B1 ;  /* 0x0000000000017941 */ /* 0x000fea0003800000 */
.L_x_624:
        /* <DEDUP_REMOVED lines=10> */
.L_x_627:
[----:B------:R-:W-:Y:S05]  /*1c4b0*/  BSYNC B1 ;  /* 0x0000000000017941 */ /* 0x000fea0003800000 */
.L_x_626:
        /* <DEDUP_REMOVED lines=13> */
.L_x_629:
[----:B------:R-:W-:Y:S05]  /*1c590*/  BSYNC B1 ;  /* 0x0000000000017941 */ /* 0x000fea0003800000 */
.L_x_628:
        /* <DEDUP_REMOVED lines=13> */
.L_x_631:
[----:B------:R-:W-:Y:S05]  /*1c670*/  BSYNC B1 ;  /* 0x0000000000017941 */ /* 0x000fea0003800000 */
.L_x_630:
        /* <DEDUP_REMOVED lines=10> */
.L_x_633:
[----:B------:R-:W-:Y:S05]  /*1c720*/  BSYNC B1 ;  /* 0x0000000000017941 */ /* 0x000fea0003800000 */
.L_x_632:
        /* <DEDUP_REMOVED lines=10> */
.L_x_635:
[----:B------:R-:W-:Y:S05]  /*1c7d0*/  BSYNC B1 ;  /* 0x0000000000017941 */ /* 0x000fea0003800000 */
.L_x_634:
        /* <DEDUP_REMOVED lines=13> */
.L_x_637:
[----:B------:R-:W-:Y:S05]  /*1c8b0*/  BSYNC B1 ;  /* 0x0000000000017941 */ /* 0x000fea0003800000 */
.L_x_636:
        /* <DEDUP_REMOVED lines=13> */
.L_x_639:
[----:B------:R-:W-:Y:S05]  /*1c990*/  BSYNC B1 ;  /* 0x0000000000017941 */ /* 0x000fea0003800000 */
.L_x_638:
        /* <DEDUP_REMOVED lines=10> */
.L_x_641:
[----:B------:R-:W-:Y:S05]  /*1ca40*/  BSYNC B1 ;  /* 0x0000000000017941 */ /* 0x000fea0003800000 */
.L_x_640:
        /* <DEDUP_REMOVED lines=10> */
.L_x_643:
[----:B------:R-:W-:Y:S05]  /*1caf0*/  BSYNC B1 ;  /* 0x0000000000017941 */ /* 0x000fea0003800000 */
.L_x_642:
        /* <DEDUP_REMOVED lines=13> */
.L_x_645:
[----:B------:R-:W-:Y:S05]  /*1cbd0*/  BSYNC B1 ;  /* 0x0000000000017941 */ /* 0x000fea0003800000 */
.L_x_644:
        /* <DEDUP_REMOVED lines=13> */
.L_x_647:
[----:B------:R-:W-:Y:S05]  /*1ccb0*/  BSYNC B1 ;  /* 0x0000000000017941 */ /* 0x000fea0003800000 */
.L_x_646:
        /* <DEDUP_REMOVED lines=10> */
.L_x_649:
[----:B------:R-:W-:Y:S05]  /*1cd60*/  BSYNC B1 ;  /* 0x0000000000017941 */ /* 0x000fea0003800000 */
.L_x_648:
        /* <DEDUP_REMOVED lines=10> */
.L_x_651:
[----:B------:R-:W-:Y:S05]  /*1ce10*/  BSYNC B1 ;  /* 0x0000000000017941 */ /* 0x000fea0003800000 */
.L_x_650:
        /* <DEDUP_REMOVED lines=13> */
.L_x_653:
[----:B------:R-:W-:Y:S05]  /*1cef0*/  BSYNC B1 ;  /* 0x0000000000017941 */ /* 0x000fea0003800000 */
.L_x_652:
        /* <DEDUP_REMOVED lines=13> */
.L_x_655:
[----:B------:R-:W-:Y:S05]  /*1cfd0*/  BSYNC B1 ;  /* 0x0000000000017941 */ /* 0x000fea0003800000 */
.L_x_654:
        /* <DEDUP_REMOVED lines=10> */
.L_x_657:
[----:B------:R-:W-:Y:S05]  /*1d080*/  BSYNC B1 ;  /* 0x0000000000017941 */ /* 0x000fea0003800000 */
.L_x_656:
        /* <DEDUP_REMOVED lines=10> */
.L_x_659:
[----:B------:R-:W-:Y:S05]  /*1d130*/  BSYNC B1 ;  /* 0x0000000000017941 */ /* 0x000fea0003800000 */
.L_x_658:
        /* <DEDUP_REMOVED lines=13> */
.L_x_661:
[----:B------:R-:W-:Y:S05]  /*1d210*/  BSYNC B1 ;  /* 0x0000000000017941 */ /* 0x000fea0003800000 */
.L_x_660:
        /* <DEDUP_REMOVED lines=13> */
.L_x_663:
[----:B------:R-:W-:Y:S05]  /*1d2f0*/  BSYNC B1 ;  /* 0x0000000000017941 */ /* 0x000fea0003800000 */
.L_x_662:
        /* <DEDUP_REMOVED lines=10> */
.L_x_665:
[----:B------:R-:W-:Y:S05]  /*1d3a0*/  BSYNC B1 ;  /* 0x0000000000017941 */ /* 0x000fea0003800000 */
.L_x_664:
        /* <DEDUP_REMOVED lines=10> */
.L_x_667:
[----:B------:R-:W-:Y:S05]  /*1d450*/  BSYNC B1 ;  /* 0x0000000000017941 */ /* 0x000fea0003800000 */
.L_x_666:
        /* <DEDUP_REMOVED lines=13> */
.L_x_669:
[----:B------:R-:W-:Y:S05]  /*1d530*/  BSYNC B1 ;  /* 0x0000000000017941 */ /* 0x000fea0003800000 */
.L_x_668:
        /* <DEDUP_REMOVED lines=13> */
.L_x_671:
[----:B------:R-:W-:Y:S05]  /*1d610*/  BSYNC B1 ;  /* 0x0000000000017941 */ /* 0x000fea0003800000 */
.L_x_670:
        /* <DEDUP_REMOVED lines=10> */
.L_x_673:
[----:B------:R-:W-:Y:S05]  /*1d6c0*/  BSYNC B1 ;  /* 0x0000000000017941 */ /* 0x000fea0003800000 */
.L_x_672:
        /* <DEDUP_REMOVED lines=10> */
.L_x_675:
[----:B------:R-:W-:Y:S05]  /*1d770*/  BSYNC B1 ;  /* 0x0000000000017941 */ /* 0x000fea0003800000 */
.L_x_674:
        /* <DEDUP_REMOVED lines=13> */
.L_x_677:
[----:B------:R-:W-:Y:S05]  /*1d850*/  BSYNC B1 ;  /* 0x0000000000017941 */ /* 0x000fea0003800000 */
.L_x_676:
        /* <DEDUP_REMOVED lines=13> */
.L_x_679:
[----:B------:R-:W-:Y:S05]  /*1d930*/  BSYNC B1 ;  /* 0x0000000000017941 */ /* 0x000fea0003800000 */
.L_x_678:
        /* <DEDUP_REMOVED lines=10> */
.L_x_681:
[----:B------:R-:W-:Y:S05]  /*1d9e0*/  BSYNC B1 ;  /* 0x0000000000017941 */ /* 0x000fea0003800000 */
.L_x_680:
        /* <DEDUP_REMOVED lines=10> */
.L_x_683:
[----:B------:R-:W-:Y:S05]  /*1da90*/  BSYNC B1 ;  /* 0x0000000000017941 */ /* 0x000fea0003800000 */
.L_x_682:
        /* <DEDUP_REMOVED lines=13> */
.L_x_685:
[----:B------:R-:W-:Y:S05]  /*1db70*/  BSYNC B1 ;  /* 0x0000000000017941 */ /* 0x000fea0003800000 */
.L_x_684:
        /* <DEDUP_REMOVED lines=13> */
.L_x_687:
[----:B------:R-:W-:Y:S05]  /*1dc50*/  BSYNC B1 ;  /* 0x0000000000017941 */ /* 0x000fea0003800000 */
.L_x_686:
        /* <DEDUP_REMOVED lines=10> */
.L_x_689:
[----:B------:R-:W-:Y:S05]  /*1dd00*/  BSYNC B1 ;  /* 0x0000000000017941 */ /* 0x000fea0003800000 */
.L_x_688:
        /* <DEDUP_REMOVED lines=10> */
.L_x_691:
[----:B------:R-:W-:Y:S05]  /*1ddb0*/  BSYNC B1 ;  /* 0x0000000000017941 */ /* 0x000fea0003800000 */
.L_x_690:
        /* <DEDUP_REMOVED lines=13> */
.L_x_693:
[----:B------:R-:W-:Y:S05]  /*1de90*/  BSYNC B1 ;  /* 0x0000000000017941 */ /* 0x000fea0003800000 */
.L_x_692:
        /* <DEDUP_REMOVED lines=13> */
.L_x_695:
[----:B------:R-:W-:Y:S05]  /*1df70*/  BSYNC B1 ;  /* 0x0000000000017941 */ /* 0x000fea0003800000 */
.L_x_694:
        /* <DEDUP_REMOVED lines=10> */
.L_x_697:
[----:B------:R-:W-:Y:S05]  /*1e020*/  BSYNC B1 ;  /* 0x0000000000017941 */ /* 0x000fea0003800000 */
.L_x_696:
        /* <DEDUP_REMOVED lines=10> */
.L_x_699:
[----:B------:R-:W-:Y:S05]  /*1e0d0*/  BSYNC B1 ;  /* 0x0000000000017941 */ /* 0x000fea0003800000 */
.L_x_698:
        /* <DEDUP_REMOVED lines=13> */
.L_x_701:
[----:B------:R-:W-:Y:S05]  /*1e1b0*/  BSYNC B1 ;  /* 0x0000000000017941 */ /* 0x000fea0003800000 */
.L_x_700:
        /* <DEDUP_REMOVED lines=13> */
.L_x_703:
[----:B------:R-:W-:Y:S05]  /*1e290*/  BSYNC B1 ;  /* 0x0000000000017941 */ /* 0x000fea0003800000 */
.L_x_702:
        /* <DEDUP_REMOVED lines=10> */
.L_x_705:
[----:B------:R-:W-:Y:S05]  /*1e340*/  BSYNC B1 ;  /* 0x0000000000017941 */ /* 0x000fea0003800000 */
.L_x_704:
        /* <DEDUP_REMOVED lines=10> */
.L_x_707:
[----:B------:R-:W-:Y:S05]  /*1e3f0*/  BSYNC B1 ;  /* 0x0000000000017941 */ /* 0x000fea0003800000 */
.L_x_706:
        /* <DEDUP_REMOVED lines=13> */
.L_x_709:
[----:B------:R-:W-:Y:S05]  /*1e4d0*/  BSYNC B1 ;  /* 0x0000000000017941 */ /* 0x000fea0003800000 */
.L_x_708:
        /* <DEDUP_REMOVED lines=13> */
.L_x_711:
[----:B------:R-:W-:Y:S05]  /*1e5b0*/  BSYNC B1 ;  /* 0x0000000000017941 */ /* 0x000fea0003800000 */
.L_x_710:
        /* <DEDUP_REMOVED lines=10> */
.L_x_713:
[----:B------:R-:W-:Y:S05]  /*1e660*/  BSYNC B1 ;  /* 0x0000000000017941 */ /* 0x000fea0003800000 */
.L_x_712:
        /* <DEDUP_REMOVED lines=10> */
.L_x_715:
[----:B------:R-:W-:Y:S05]  /*1e710*/  BSYNC B1 ;  /* 0x0000000000017941 */ /* 0x000fea0003800000 */
.L_x_714:
        /* <DEDUP_REMOVED lines=13> */
.L_x_717:
[----:B------:R-:W-:Y:S05]  /*1e7f0*/  BSYNC B1 ;  /* 0x0000000000017941 */ /* 0x000fea0003800000 */
.L_x_716:
        /* <DEDUP_REMOVED lines=13> */
.L_x_719:
[----:B------:R-:W-:Y:S05]  /*1e8d0*/  BSYNC B1 ;  /* 0x0000000000017941 */ /* 0x000fea0003800000 */
.L_x_718:
        /* <DEDUP_REMOVED lines=10> */
.L_x_721:
[----:B------:R-:W-:Y:S05]  /*1e980*/  BSYNC B1 ;  /* 0x0000000000017941 */ /* 0x000fea0003800000 */
.L_x_720:
        /* <DEDUP_REMOVED lines=10> */
.L_x_723:
[----:B------:R-:W-:Y:S05]  /*1ea30*/  BSYNC B1 ;  /* 0x0000000000017941 */ /* 0x000fea0003800000 */
.L_x_722:
        /* <DEDUP_REMOVED lines=13> */
.L_x_725:
[----:B------:R-:W-:Y:S05]  /*1eb10*/  BSYNC B1 ;  /* 0x0000000000017941 */ /* 0x000fea0003800000 */
.L_x_724:
        /* <DEDUP_REMOVED lines=13> */
.L_x_727:
[----:B------:R-:W-:Y:S05]  /*1ebf0*/  BSYNC B1 ;  /* 0x0000000000017941 */ /* 0x000fea0003800000 */
.L_x_726:
        /* <DEDUP_REMOVED lines=10> */
.L_x_729:
[----:B------:R-:W-:Y:S05]  /*1eca0*/  BSYNC B1 ;  /* 0x0000000000017941 */ /* 0x000fea0003800000 */
.L_x_728:
        /* <DEDUP_REMOVED lines=10> */
.L_x_731:
[----:B------:R-:W-:Y:S05]  /*1ed50*/  BSYNC B1 ;  /* 0x0000000000017941 */ /* 0x000fea0003800000 */
.L_x_730:
        /* <DEDUP_REMOVED lines=13> */
.L_x_733:
[----:B------:R-:W-:Y:S05]  /*1ee30*/  BSYNC B1 ;  /* 0x0000000000017941 */ /* 0x000fea0003800000 */
.L_x_732:
        /* <DEDUP_REMOVED lines=13> */
.L_x_735:
[----:B------:R-:W-:Y:S05]  /*1ef10*/  BSYNC B1 ;  /* 0x0000000000017941 */ /* 0x000fea0003800000 */
.L_x_734:
        /* <DEDUP_REMOVED lines=10> */
.L_x_737:
[----:B------:R-:W-:Y:S05]  /*1efc0*/  BSYNC B1 ;  /* 0x0000000000017941 */ /* 0x000fea0003800000 */
.L_x_736:
        /* <DEDUP_REMOVED lines=10> */
.L_x_739:
[----:B------:R-:W-:Y:S05]  /*1f070*/  BSYNC B1 ;  /* 0x0000000000017941 */ /* 0x000fea0003800000 */
.L_x_738:
        /* <DEDUP_REMOVED lines=13> */
.L_x_741:
[----:B------:R-:W-:Y:S05]  /*1f150*/  BSYNC B1 ;  /* 0x0000000000017941 */ /* 0x000fea0003800000 */
.L_x_740:
        /* <DEDUP_REMOVED lines=13> */
.L_x_743:
[----:B------:R-:W-:Y:S05]  /*1f230*/  BSYNC B1 ;  /* 0x0000000000017941 */ /* 0x000fea0003800000 */
.L_x_742:
        /* <DEDUP_REMOVED lines=10> */
.L_x_745:
[----:B------:R-:W-:Y:S05]  /*1f2e0*/  BSYNC B1 ;  /* 0x0000000000017941 */ /* 0x000fea0003800000 */
.L_x_744:
        /* <DEDUP_REMOVED lines=10> */
.L_x_747:
[----:B------:R-:W-:Y:S05]  /*1f390*/  BSYNC B1 ;  /* 0x0000000000017941 */ /* 0x000fea0003800000 */
.L_x_746:
        /* <DEDUP_REMOVED lines=13> */
.L_x_749:
[----:B------:R-:W-:Y:S05]  /*1f470*/  BSYNC B1 ;  /* 0x0000000000017941 */ /* 0x000fea0003800000 */
.L_x_748:
        /* <DEDUP_REMOVED lines=13> */
.L_x_751:
[----:B------:R-:W-:Y:S05]  /*1f550*/  BSYNC B1 ;  /* 0x0000000000017941 */ /* 0x000fea0003800000 */
.L_x_750:
        /* <DEDUP_REMOVED lines=10> */
.L_x_753:
[----:B------:R-:W-:Y:S05]  /*1f600*/  BSYNC B1 ;  /* 0x0000000000017941 */ /* 0x000fea0003800000 */
.L_x_752:
        /* <DEDUP_REMOVED lines=10> */
.L_x_755:
[----:B------:R-:W-:Y:S05]  /*1f6b0*/  BSYNC B1 ;  /* 0x0000000000017941 */ /* 0x000fea0003800000 */
.L_x_754:
        /* <DEDUP_REMOVED lines=13> */
.L_x_757:
[----:B------:R-:W-:Y:S05]  /*1f790*/  BSYNC B1 ;  /* 0x0000000000017941 */ /* 0x000fea0003800000 */
.L_x_756:
        /* <DEDUP_REMOVED lines=13> */
.L_x_759:
[----:B------:R-:W-:Y:S05]  /*1f870*/  BSYNC B1 ;  /* 0x0000000000017941 */ /* 0x000fea0003800000 */
.L_x_758:
        /* <DEDUP_REMOVED lines=10> */
.L_x_761:
[----:B------:R-:W-:Y:S05]  /*1f920*/  BSYNC B1 ;  /* 0x0000000000017941 */ /* 0x000fea0003800000 */
.L_x_760:
        /* <DEDUP_REMOVED lines=10> */
.L_x_763:
[----:B------:R-:W-:Y:S05]  /*1f9d0*/  BSYNC B1 ;  /* 0x0000000000017941 */ /* 0x000fea0003800000 */
.L_x_762:
        /* <DEDUP_REMOVED lines=13> */
.L_x_765:
[----:B------:R-:W-:Y:S05]  /*1fab0*/  BSYNC B1 ;  /* 0x0000000000017941 */ /* 0x000fea0003800000 */
.L_x_764:
        /* <DEDUP_REMOVED lines=13> */
.L_x_767:
[----:B------:R-:W-:Y:S05]  /*1fb90*/  BSYNC B1 ;  /* 0x0000000000017941 */ /* 0x000fea0003800000 */
.L_x_766:
        /* <DEDUP_REMOVED lines=10> */
.L_x_769:
[----:B------:R-:W-:Y:S05]  /*1fc40*/  BSYNC B1 ;  /* 0x0000000000017941 */ /* 0x000fea0003800000 */
.L_x_768:
        /* <DEDUP_REMOVED lines=10> */
.L_x_771:
[----:B------:R-:W-:Y:S05]  /*1fcf0*/  BSYNC B1 ;  /* 0x0000000000017941 */ /* 0x000fea0003800000 */
.L_x_770:
        /* <DEDUP_REMOVED lines=11> */
.L_x_773:
[----:B------:R-:W-:Y:S05]  /*1fdb0*/  BSYNC B1 ;  /* 0x0000000000017941 */ /* 0x000fea0003800000 */
.L_x_772:
        /* <DEDUP_REMOVED lines=11> */
.L_x_775:
[----:B------:R-:W-:Y:S05]  /*1fe70*/  BSYNC B1 ;  /* 0x0000000000017941 */ /* 0x000fea0003800000 */
.L_x_774:
        /* <DEDUP_REMOVED lines=10> */
.L_x_777:
[----:B------:R-:W-:Y:S05]  /*1ff20*/  BSYNC B1 ;  /* 0x0000000000017941 */ /* 0x000fea0003800000 */
.L_x_776:
        /* <DEDUP_REMOVED lines=10> */
.L_x_779:
[----:B------:R-:W-:Y:S05]  /*1ffd0*/  BSYNC B1 ;  /* 0x0000000000017941 */ /* 0x000fea0003800000 */
.L_x_778:
        /* <DEDUP_REMOVED lines=11> */
.L_x_781:
[----:B------:R-:W-:Y:S05]  /*20090*/  BSYNC B1 ;  /* 0x0000000000017941 */ /* 0x000fea0003800000 */
.L_x_780:
        /* <DEDUP_REMOVED lines=11> */
.L_x_783:
[----:B------:R-:W-:Y:S05]  /*20150*/  BSYNC B1 ;  /* 0x0000000000017941 */ /* 0x000fea0003800000 */
.L_x_782:
        /* <DEDUP_REMOVED lines=10> */
.L_x_785:
[----:B------:R-:W-:Y:S05]  /*20200*/  BSYNC B1 ;  /* 0x0000000000017941 */ /* 0x000fea0003800000 */
.L_x_784:
        /* <DEDUP_REMOVED lines=10> */
.L_x_787:
[----:B------:R-:W-:Y:S05]  /*202b0*/  BSYNC B1 ;  /* 0x0000000000017941 */ /* 0x000fea0003800000 */
.L_x_786:
        /* <DEDUP_REMOVED lines=11> */
.L_x_789:
[----:B------:R-:W-:Y:S05]  /*20370*/  BSYNC B1 ;  /* 0x0000000000017941 */ /* 0x000fea0003800000 */
.L_x_788:
[----:B------:R-:W3:Y:S01]  /*20380*/  LDL.LU R156, [R1+0x1f0] ;  /* 0x0001f000019c7983 */ /* 0x000ee20000300800 */
[----:B-----5:R-:W-:Y:S01]  /*20390*/  HADD2.F32 R153, -RZ, R152.H0_H0 ;  /* 0x20000098ff997230 */ /* 0x020fe20000004100 */
[----:B------:R-:W-:Y:S04]  /*203a0*/  BSSY B1, `(.L_x_790) ;  /* 0x0000009000017945 */ /* 0x000fe80003800000 */
[----:B------:R-:W-:-:S04]  /*203b0*/  FMUL R153, R153, R16 ;  /* 0x0000001099997220 */ /* 0x000fc80000400000 */
[----:B---3--:R-:W-:-:S05]  /*203c0*/  FFMA R153, R156, R2, R153 ;  /* 0x000000029c997223 */ /* 0x008fca0000000099 */
[----:B------:R-:W-:-:S05]  /*203d0*/  F2FP.F16.F32.PACK_AB R153, RZ, R153 ;  /* 0x00000099ff99723e */ /* 0x000fca00000000ff */
[----:B------:R3:W-:Y:S01]  /*203e0*/  @P0 STG.E.U16 desc[UR36][R4.64+0x3f0], R153 ;  /* 0x0003f09904000986 */ /* 0x0007e2000c101524 */
[----:B------:R-:W-:-:S04]  /*203f0*/  ISETP.GT.AND P0, PT, R3, 0x1f9, PT ;  /* 0x000001f90300780c */ /* 0x000fc80003f04270 */
[----:B------:R-:W-:-:S13]  /*20400*/  ISETP.GT.AND P5, PT, R0, RZ, P0 ;  /* 0x000000ff0000720c */ /* 0x000fda00007a4270 */
[----:B---3--:R-:W-:Y:S05]  /*20410*/  @!P5 BRA `(.L_x_791) ;  /* 0x000000000004d947 */ /* 0x008fea0003800000 */
[----:B------:R3:W5:Y:S02]  /*20420*/  LDG.E.LTC128B.U16 R152, desc[UR36][R14.64+0x3f2] ;  /* 0x0003f2240e987981 */ /* 0x000764000c1e1520 */
.L_x_791:
[----:B------:R-:W-:Y:S05]  /*20430*/  BSYNC B1 ;  /* 0x0000000000017941 */ /* 0x000fea0003800000 */
.L_x_790:
[----:B01234-:R-:W2:Y:S01]  /*20440*/  LDL.LU R14, [R1+0x1f4] ;  /* 0x0001f400010e7983 */ /* 0x01fea20000300800 */
[----:B-----5:R-:W-:Y:S01]  /*20450*/  HADD2.F32 R3, -RZ, R152.H0_H0 ;  /* 0x20000098ff037230 */ /* 0x020fe20000004100 */
[----:B------:R-:W-:Y:S04]  /*20460*/  BSSY B1, `(.L_x_792) ;  /* 0x0000008000017945 */ /* 0x000fe80003800000 */
[----:B------:R-:W-:-:S04]  /*20470*/  FMUL R3, R3, R16 ;  /* 0x0000001003037220 */ /* 0x000fc80000400000 */
[----:B--2---:R-:W-:-:S05]  /*20480*/  FFMA R3, R14, R2, R3 ;  /* 0x000000020e037223 */ /* 0x004fca0000000003 */
[----:B------:R-:W-:-:S05]  /*20490*/  F2FP.F16.F32.PACK_AB R3, RZ, R3 ;  /* 0x00000003ff03723e */ /* 0x000fca00000000ff */
[----:B------:R0:W-:Y:S01]  /*204a0*/  @P5 STG.E.U16 desc[UR36][R4.64+0x3f2], R3 ;  /* 0x0003f20304005986 */ /* 0x0001e2000c101524 */
[----:B------:R-:W-:-:S13]  /*204b0*/  ISETP.GT.AND P5, PT, R0, 0x8, P1 ;  /* 0x000000080000780c */ /* 0x000fda0000fa4270 */
[----:B0-----:R-:W-:Y:S05]  /*204c0*/  @!P5 BRA `(.L_x_793) ;  /* 0x000000000004d947 */ /* 0x001fea0003800000 */
[----:B------:R0:W5:Y:S02]  /*204d0*/  LDG.E.LTC128B.U16 R152, desc[UR36][R12.64+0x3f0] ;  /* 0x0003f0240c987981 */ /* 0x000164000c1e1520 */
.L_x_793:
[----:B------:R-:W-:Y:S05]  /*204e0*/  BSYNC B1 ;  /* 0x0000000000017941 */ /* 0x000fea0003800000 */
.L_x_792:
[----:B------:R-:W2:Y:S01]  /*204f0*/  LDL.LU R4, [R1+0x1f8] ;  /* 0x0001f80001047983 */ /* 0x000ea20000300800 */
[----:B-----5:R-:W-:Y:S01]  /*20500*/  HADD2.F32 R3, -RZ, R152.H0_H0 ;  /* 0x20000098ff037230 */ /* 0x020fe20000004100 */
[----:B------:R-:W-:Y:S01]  /*20510*/  BSSY B1, `(.L_x_794) ;  /* 0x000000a000017945 */ /* 0x000fe20003800000 */
[----:B------:R-:W-:-:S03]  /*20520*/  @P5 IMAD.MOV.U32 R5, RZ, RZ, R7 ;  /* 0x000000ffff055224 */ /* 0x000fc600078e0007 */
[----:B------:R-:W-:-:S04]  /*20530*/  FMUL R3, R3, R16 ;  /* 0x0000001003037220 */ /* 0x000fc80000400000 */
[----:B--2---:R-:W-:Y:S01]  /*20540*/  FFMA R3, R4, R2, R3 ;  /* 0x0000000204037223 */ /* 0x004fe20000000003 */
[----:B------:R-:W-:-:S04]  /*20550*/  @P5 IMAD.MOV.U32 R4, RZ, RZ, R6 ;  /* 0x000000ffff045224 */ /* 0x000fc800078e0006 */
[----:B------:R-:W-:-:S05]  /*20560*/  F2FP.F16.F32.PACK_AB R3, RZ, R3 ;  /* 0x00000003ff03723e */ /* 0x000fca00000000ff */
[----:B------:R1:W-:Y:S01]  /*20570*/  @P5 STG.E.U16 desc[UR36][R4.64+0x3f0], R3 ;  /* 0x0003f00304005986 */ /* 0x0003e2000c101524 */
[----:B------:R-:W-:-:S13]  /*20580*/  ISETP.GT.AND P5, PT, R0, 0x8, P0 ;  /* 0x000000080000780c */ /* 0x000fda00007a4270 */
[----:B-1----:R-:W-:Y:S05]  /*20590*/  @!P5 BRA `(.L_x_795) ;  /* 0x000000000004d947 */ /* 0x002fea0003800000 */
[----:B------:R1:W5:Y:S02]  /*205a0*/  LDG.E.LTC128B.U16 R152, desc[UR36][R12.64+0x3f2] ;  /* 0x0003f2240c987981 */ /* 0x000364000c1e1520 */
.L_x_795:
[----:B------:R-:W-:Y:S05]  /*205b0*/  BSYNC B1 ;  /* 0x0000000000017941 */ /* 0x000fea0003800000 */
.L_x_794:
        /* <DEDUP_REMOVED lines=11> */
.L_x_797:
[----:B------:R-:W-:Y:S05]  /*20670*/  BSYNC B1 ;  /* 0x0000000000017941 */ /* 0x000fea0003800000 */
.L_x_796:
[----:B-----5:R-:W-:Y:S01]  /*20680*/  HADD2.F32 R3, -RZ, R152.H0_H0 ;  /* 0x20000098ff037230 */ /* 0x020fe20000004100 */
[----:B------:R-:W-:Y:S04]  /*20690*/  BSSY B1, `(.L_x_798) ;  /* 0x0000009000017945 */ /* 0x000fe80003800000 */
[----:B------:R-:W-:-:S04]  /*206a0*/  FMUL R3, R3, R16 ;  /* 0x0000001003037220 */ /* 0x000fc80000400000 */
[----:B------:R-:W-:-:S05]  /*206b0*/  FFMA R3, R24, R2, R3 ;  /* 0x0000000218037223 */ /* 0x000fca0000000003 */
[----:B------:R-:W-:-:S05]  /*206c0*/  F2FP.F16.F32.PACK_AB R3, RZ, R3 ;  /* 0x00000003ff03723e */ /* 0x000fca00000000ff */
[----:B------:R3:W-:Y:S01]  /*206d0*/  @P5 STG.E.U16 desc[UR36][R20.64+0x200], R3 ;  /* 0x0002000314005986 */ /* 0x0007e2000c101524 */
[----:B------:R-:W-:-:S04]  /*206e0*/  LOP3.LUT P5, RZ, R17, 0x2, RZ, 0xc0, !PT ;  /* 0x0000000211ff7812 */ /* 0x000fc800078ac0ff */
[----:B------:R-:W-:-:S13]  /*206f0*/  ISETP.GT.AND P5, PT, R0, 0x80, P5 ;  /* 0x000000800000780c */ /* 0x000fda0002fa4270 */
[----:B---3--:R-:W-:Y:S05]  /*20700*/  @!P5 BRA `(.L_x_799) ;  /* 0x000000000004d947 */ /* 0x008fea0003800000 */
[----:B------:R3:W5:Y:S02]  /*20710*/  LDG.E.LTC128B.U16 R152, desc[UR36][R10.64+0x202] ;  /* 0x000202240a987981 */ /* 0x000764000c1e1520 */
.L_x_799:
[----:B------:R-:W-:Y:S05]  /*20720*/  BSYNC B1 ;  /* 0x0000000000017941 */ /* 0x000fea0003800000 */
.L_x_798:
        /* <DEDUP_REMOVED lines=8> */
[----:B----4-:R-:W-:Y:S05]  /*207b0*/  @!P5 BRA `(.L_x_801) ;  /* 0x000000000004d947 */ /* 0x010fea0003800000 */
[----:B------:R4:W5:Y:S02]  /*207c0*/  LDG.E.LTC128B.U16 R152, desc[UR36][R8.64+0x200] ;  /* 0x0002002408987981 */ /* 0x000964000c1e1520 */
.L_x_801:
[----:B------:R-:W-:Y:S05]  /*207d0*/  BSYNC B1 ;  /* 0x0000000000017941 */ /* 0x000fea0003800000 */
.L_x_800:
        /* <DEDUP_REMOVED lines=8> */
[----:B0-----:R-:W-:Y:S05]  /*20860*/  @!P5 BRA `(.L_x_803) ;  /* 0x000000000004d947 */ /* 0x001fea0003800000 */
[----:B------:R0:W5:Y:S02]  /*20870*/  LDG.E.LTC128B.U16 R152, desc[UR36][R8.64+0x202] ;  /* 0x0002022408987981 */ /* 0x000164000c1e1520 */
.L_x_803:
[----:B------:R-:W-:Y:S05]  /*20880*/  BSYNC B1 ;  /* 0x0000000000017941 */ /* 0x000fea0003800000 */
.L_x_802:
        /* <DEDUP_REMOVED lines=10> */
.L_x_805:
[----:B------:R-:W-:Y:S05]  /*20930*/  BSYNC B1 ;  /* 0x0000000000017941 */ /* 0x000fea0003800000 */
.L_x_804:
        /* <DEDUP_REMOVED lines=10> */
.L_x_807:
[----:B------:R-:W-:Y:S05]  /*209e0*/  BSYNC B1 ;  /* 0x0000000000017941 */ /* 0x000fea0003800000 */
.L_x_806:
        /* <DEDUP_REMOVED lines=10> */
.L_x_809:
[----:B------:R-:W-:Y:S05]  /*20a90*/  BSYNC B1 ;  /* 0x0000000000017941 */ /* 0x000fea0003800000 */
.L_x_808:
        /* <DEDUP_REMOVED lines=10> */
.L_x_811:
[----:B------:R-:W-:Y:S05]  /*20b40*/  BSYNC B1 ;  /* 0x0000000000017941 */ /* 0x000fea0003800000 */
.L_x_810:
        /* <DEDUP_REMOVED lines=10> */
.L_x_813:
[----:B------:R-:W-:Y:S05]  /*20bf0*/  BSYNC B1 ;  /* 0x0000000000017941 */ /* 0x000fea0003800000 */
.L_x_812:
        /* <DEDUP_REMOVED lines=10> */
.L_x_815:
[----:B------:R-:W-:Y:S05]  /*20ca0*/  BSYNC B1 ;  /* 0x0000000000017941 */ /* 0x000fea0003800000 */
.L_x_814:
        /* <DEDUP_REMOVED lines=10> */
.L_x_817:
[----:B------:R-:W-:Y:S05]  /*20d50*/  BSYNC B1 ;  /* 0x0000000000017941 */ /* 0x000fea0003800000 */
.L_x_816:
        /* <DEDUP_REMOVED lines=10> */
.L_x_819:
[----:B------:R-:W-:Y:S05]  /*20e00*/  BSYNC B1 ;  /* 0x0000000000017941 */ /* 0x000fea0003800000 */
.L_x_818:
        /* <DEDUP_REMOVED lines=10> */
.L_x_821:
[----:B------:R-:W-:Y:S05]  /*20eb0*/  BSYNC B1 ;  /* 0x0000000000017941 */ /* 0x000fea0003800000 */
.L_x_820:
        /* <DEDUP_REMOVED lines=10> */
.L_x_823:
[----:B------:R-:W-:Y:S05]  /*20f60*/  BSYNC B1 ;  /* 0x0000000000017941 */ /* 0x000fea0003800000 */
.L_x_822:
        /* <DEDUP_REMOVED lines=10> */
.L_x_825:
[----:B------:R-:W-:Y:S05]  /*21010*/  BSYNC B1 ;  /* 0x0000000000017941 */ /* 0x000fea0003800000 */
.L_x_824:
        /* <DEDUP_REMOVED lines=10> */
.L_x_827:
[----:B------:R-:W-:Y:S05]  /*210c0*/  BSYNC B1 ;  /* 0x0000000000017941 */ /* 0x000fea0003800000 */
.L_x_826:
        /* <DEDUP_REMOVED lines=10> */
.L_x_829:
[----:B------:R-:W-:Y:S05]  /*21170*/  BSYNC B1 ;  /* 0x0000000000017941 */ /* 0x000fea0003800000 */
.L_x_828:
        /* <DEDUP_REMOVED lines=10> */
.L_x_831:
[----:B------:R-:W-:Y:S05]  /*21220*/  BSYNC B1 ;  /* 0x0000000000017941 */ /* 0x000fea0003800000 */
.L_x_830:
        /* <DEDUP_REMOVED lines=10> */
.L_x_833:
[----:B------:R-:W-:Y:S05]  /*212d0*/  BSYNC B1 ;  /* 0x0000000000017941 */ /* 0x000fea0003800000 */
.L_x_832:
        /* <DEDUP_REMOVED lines=10> */
.L_x_835:
[----:B------:R-:W-:Y:S05]  /*21380*/  BSYNC B1 ;  /* 0x0000000000017941 */ /* 0x000fea0003800000 */
.L_x_834:
        /* <DEDUP_REMOVED lines=10> */
.L_x_837:
[----:B------:R-:W-:Y:S05]  /*21430*/  BSYNC B1 ;  /* 0x0000000000017941 */ /* 0x000fea0003800000 */
.L_x_836:
        /* <DEDUP_REMOVED lines=10> */
.L_x_839:
[----:B------:R-:W-:Y:S05]  /*214e0*/  BSYNC B1 ;  /* 0x0000000000017941 */ /* 0x000fea0003800000 */
.L_x_838:
        /* <DEDUP_REMOVED lines=10> */
.L_x_841:
[----:B------:R-:W-:Y:S05]  /*21590*/  BSYNC B1 ;  /* 0x0000000000017941 */ /* 0x000fea0003800000 */
.L_x_840:
        /* <DEDUP_REMOVED lines=10> */
.L_x_843:
[----:B------:R-:W-:Y:S05]  /*21640*/  BSYNC B1 ;  /* 0x0000000000017941 */ /* 0x000fea0003800000 */
.L_x_842:
        /* <DEDUP_REMOVED lines=10> */
.L_x_845:
[----:B------:R-:W-:Y:S05]  /*216f0*/  BSYNC B1 ;  /* 0x0000000000017941 */ /* 0x000fea0003800000 */
.L_x_844:
        /* <DEDUP_REMOVED lines=10> */
.L_x_847:
[----:B------:R-:W-:Y:S05]  /*217a0*/  BSYNC B1 ;  /* 0x0000000000017941 */ /* 0x000fea0003800000 */
.L_x_846:
        /* <DEDUP_REMOVED lines=10> */
.L_x_849:
[----:B------:R-:W-:Y:S05]  /*21850*/  BSYNC B1 ;  /* 0x0000000000017941 */ /* 0x000fea0003800000 */
.L_x_848:
        /* <DEDUP_REMOVED lines=10> */
.L_x_851:
[----:B------:R-:W-:Y:S05]  /*21900*/  BSYNC B1 ;  /* 0x0000000000017941 */ /* 0x000fea0003800000 */
.L_x_850:
        /* <DEDUP_REMOVED lines=10> */
.L_x_853:
[----:B------:R-:W-:Y:S05]  /*219b0*/  BSYNC B1 ;  /* 0x0000000000017941 */ /* 0x000fea0003800000 */
.L_x_852:
        /* <DEDUP_REMOVED lines=10> */
.L_x_855:
[----:B------:R-:W-:Y:S05]  /*21a60*/  BSYNC B1 ;  /* 0x0000000000017941 */ /* 0x000fea0003800000 */
.L_x_854:
        /* <DEDUP_REMOVED lines=10> */
.L_x_857:
[----:B------:R-:W-:Y:S05]  /*21b10*/  BSYNC B1 ;  /* 0x0000000000017941 */ /* 0x000fea0003800000 */
.L_x_856:
        /* <DEDUP_REMOVED lines=10> */
.L_x_859:
[----:B------:R-:W-:Y:S05]  /*21bc0*/  BSYNC B1 ;  /* 0x0000000000017941 */ /* 0x000fea0003800000 */
.L_x_858:
        /* <DEDUP_REMOVED lines=10> */
.L_x_861:
[----:B------:R-:W-:Y:S05]  /*21c70*/  BSYNC B1 ;  /* 0x0000000000017941 */ /* 0x000fea0003800000 */
.L_x_860:
        /* <DEDUP_REMOVED lines=10> */
.L_x_863:
[----:B------:R-:W-:Y:S05]  /*21d20*/  BSYNC B1 ;  /* 0x0000000000017941 */ /* 0x000fea0003800000 */
.L_x_862:
        /* <DEDUP_REMOVED lines=10> */
.L_x_865:
[----:B------:R-:W-:Y:S05]  /*21dd0*/  BSYNC B1 ;  /* 0x0000000000017941 */ /* 0x000fea0003800000 */
.L_x_864:
        /* <DEDUP_REMOVED lines=10> */
.L_x_867:
[----:B------:R-:W-:Y:S05]  /*21e80*/  BSYNC B1 ;  /* 0x0000000000017941 */ /* 0x000fea0003800000 */
.L_x_866:
        /* <DEDUP_REMOVED lines=10> */
.L_x_869:
[----:B------:R-:W-:Y:S05]  /*21f30*/  BSYNC B1 ;  /* 0x0000000000017941 */ /* 0x000fea0003800000 */
.L_x_868:
        /* <DEDUP_REMOVED lines=10> */
.L_x_871:
[----:B------:R-:W-:Y:S05]  /*21fe0*/  BSYNC B1 ;  /* 0x0000000000017941 */ /* 0x000fea0003800000 */
.L_x_870:
        /* <DEDUP_REMOVED lines=10> */
.L_x_873:
[----:B------:R-:W-:Y:S05]  /*22090*/  BSYNC B1 ;  /* 0x0000000000017941 */ /* 0x000fea0003800000 */
.L_x_872:
        /* <DEDUP_REMOVED lines=10> */
.L_x_875:
[----:B------:R-:W-:Y:S05]  /*22140*/  BSYNC B1 ;  /* 0x0000000000017941 */ /* 0x000fea0003800000 */
.L_x_874:
        /* <DEDUP_REMOVED lines=10> */
.L_x_877:
[----:B------:R-:W-:Y:S05]  /*221f0*/  BSYNC B1 ;  /* 0x0000000000017941 */ /* 0x000fea0003800000 */
.L_x_876:
        /* <DEDUP_REMOVED lines=10> */
.L_x_879:
[----:B------:R-:W-:Y:S05]  /*222a0*/  BSYNC B1 ;  /* 0x0000000000017941 */ /* 0x000fea0003800000 */
.L_x_878:
        /* <DEDUP_REMOVED lines=10> */
.L_x_881:
[----:B------:R-:W-:Y:S05]  /*22350*/  BSYNC B1 ;  /* 0x0000000000017941 */ /* 0x000fea0003800000 */
.L_x_880:
        /* <DEDUP_REMOVED lines=10> */
.L_x_883:
[----:B------:R-:W-:Y:S05]  /*22400*/  BSYNC B1 ;  /* 0x0000000000017941 */ /* 0x000fea0003800000 */
.L_x_882:
        /* <DEDUP_REMOVED lines=10> */
.L_x_885:
[----:B------:R-:W-:Y:S05]  /*224b0*/  BSYNC B1 ;  /* 0x0000000000017941 */ /* 0x000fea0003800000 */
.L_x_884:
        /* <DEDUP_REMOVED lines=10> */
.L_x_887:
[----:B------:R-:W-:Y:S05]  /*22560*/  BSYNC B1 ;  /* 0x0000000000017941 */ /* 0x000fea0003800000 */
.L_x_886:
        /* <DEDUP_REMOVED lines=10> */
.L_x_889:
[----:B------:R-:W-:Y:S05]  /*22610*/  BSYNC B1 ;  /* 0x0000000000017941 */ /* 0x000fea0003800000 */
.L_x_888:
        /* <DEDUP_REMOVED lines=10> */
.L_x_891:
[----:B------:R-:W-:Y:S05]  /*226c0*/  BSYNC B1 ;  /* 0x0000000000017941 */ /* 0x000fea0003800000 */
.L_x_890:
        /* <DEDUP_REMOVED lines=10> */
.L_x_893:
[----:B------:R-:W-:Y:S05]  /*22770*/  BSYNC B1 ;  /* 0x0000000000017941 */ /* 0x000fea0003800000 */
.L_x_892:
        /* <DEDUP_REMOVED lines=10> */
.L_x_895:
[----:B------:R-:W-:Y:S05]  /*22820*/  BSYNC B1 ;  /* 0x0000000000017941 */ /* 0x000fea0003800000 */
.L_x_894:
        /* <DEDUP_REMOVED lines=10> */
.L_x_897:
[----:B------:R-:W-:Y:S05]  /*228d0*/  BSYNC B1 ;  /* 0x0000000000017941 */ /* 0x000fea0003800000 */
.L_x_896:
        /* <DEDUP_REMOVED lines=10> */
.L_x_899:
[----:B------:R-:W-:Y:S05]  /*22980*/  BSYNC B1 ;  /* 0x0000000000017941 */ /* 0x000fea0003800000 */
.L_x_898:
        /* <DEDUP_REMOVED lines=10> */
.L_x_901:
[----:B------:R-:W-:Y:S05]  /*22a30*/  BSYNC B1 ;  /* 0x0000000000017941 */ /* 0x000fea0003800000 */
.L_x_900:
        /* <DEDUP_REMOVED lines=10> */
.L_x_903:
[----:B------:R-:W-:Y:S05]  /*22ae0*/  BSYNC B1 ;  /* 0x0000000000017941 */ /* 0x000fea0003800000 */
.L_x_902:
        /* <DEDUP_REMOVED lines=10> */
.L_x_905:
[----:B------:R-:W-:Y:S05]  /*22b90*/  BSYNC B1 ;  /* 0x0000000000017941 */ /* 0x000fea0003800000 */
.L_x_904:
        /* <DEDUP_REMOVED lines=10> */
.L_x_907:
[----:B------:R-:W-:Y:S05]  /*22c40*/  BSYNC B1 ;  /* 0x0000000000017941 */ /* 0x000fea0003800000 */
.L_x_906:
        /* <DEDUP_REMOVED lines=10> */
.L_x_909:
[----:B------:R-:W-:Y:S05]  /*22cf0*/  BSYNC B1 ;  /* 0x0000000000017941 */ /* 0x000fea0003800000 */
.L_x_908:
        /* <DEDUP_REMOVED lines=10> */
.L_x_911:
[----:B------:R-:W-:Y:S05]  /*22da0*/  BSYNC B1 ;  /* 0x0000000000017941 */ /* 0x000fea0003800000 */
.L_x_910:
        /* <DEDUP_REMOVED lines=10> */
.L_x_913:
[----:B------:R-:W-:Y:S05]  /*22e50*/  BSYNC B1 ;  /* 0x0000000000017941 */ /* 0x000fea0003800000 */
.L_x_912:
        /* <DEDUP_REMOVED lines=10> */
.L_x_915:
[----:B------:R-:W-:Y:S05]  /*22f00*/  BSYNC B1 ;  /* 0x0000000000017941 */ /* 0x000fea0003800000 */
.L_x_914:
        /* <DEDUP_REMOVED lines=10> */
.L_x_917:
[----:B------:R-:W-:Y:S05]  /*22fb0*/  BSYNC B1 ;  /* 0x0000000000017941 */ /* 0x000fea0003800000 */
.L_x_916:
        /* <DEDUP_REMOVED lines=10> */
.L_x_919:
[----:B------:R-:W-:Y:S05]  /*23060*/  BSYNC B1 ;  /* 0x0000000000017941 */ /* 0x000fea0003800000 */
.L_x_918:
        /* <DEDUP_REMOVED lines=10> */
.L_x_921:
[----:B------:R-:W-:Y:S05]  /*23110*/  BSYNC B1 ;  /* 0x0000000000017941 */ /* 0x000fea0003800000 */
.L_x_920:
        /* <DEDUP_REMOVED lines=10> */
.L_x_923:
[----:B------:R-:W-:Y:S05]  /*231c0*/  BSYNC B1 ;  /* 0x0000000000017941 */ /* 0x000fea0003800000 */
.L_x_922:
        /* <DEDUP_REMOVED lines=10> */
.L_x_925:
[----:B------:R-:W-:Y:S05]  /*23270*/  BSYNC B1 ;  /* 0x0000000000017941 */ /* 0x000fea0003800000 */
.L_x_924:
        /* <DEDUP_REMOVED lines=10> */
.L_x_927:
[----:B------:R-:W-:Y:S05]  /*23320*/  BSYNC B1 ;  /* 0x0000000000017941 */ /* 0x000fea0003800000 */
.L_x_926:
        /* <DEDUP_REMOVED lines=10> */
.L_x_929:
[----:B------:R-:W-:Y:S05]  /*233d0*/  BSYNC B1 ;  /* 0x0000000000017941 */ /* 0x000fea0003800000 */
.L_x_928:
        /* <DEDUP_REMOVED lines=10> */
.L_x_931:
[----:B------:R-:W-:Y:S05]  /*23480*/  BSYNC B1 ;  /* 0x0000000000017941 */ /* 0x000fea0003800000 */
.L_x_930:
        /* <DEDUP_REMOVED lines=10> */
.L_x_933:
[----:B------:R-:W-:Y:S05]  /*23530*/  BSYNC B1 ;  /* 0x0000000000017941 */ /* 0x000fea0003800000 */
.L_x_932:
        /* <DEDUP_REMOVED lines=10> */
.L_x_935:
[----:B------:R-:W-:Y:S05]  /*235e0*/  BSYNC B1 ;  /* 0x0000000000017941 */ /* 0x000fea0003800000 */
.L_x_934:
        /* <DEDUP_REMOVED lines=10> */
.L_x_937:
[----:B------:R-:W-:Y:S05]  /*23690*/  BSYNC B1 ;  /* 0x0000000000017941 */ /* 0x000fea0003800000 */
.L_x_936:
        /* <DEDUP_REMOVED lines=10> */
.L_x_939:
[----:B------:R-:W-:Y:S05]  /*23740*/  BSYNC B1 ;  /* 0x0000000000017941 */ /* 0x000fea0003800000 */
.L_x_938:
        /* <DEDUP_REMOVED lines=10> */
.L_x_941:
[----:B------:R-:W-:Y:S05]  /*237f0*/  BSYNC B1 ;  /* 0x0000000000017941 */ /* 0x000fea0003800000 */
.L_x_940:
        /* <DEDUP_REMOVED lines=10> */
.L_x_943:
[----:B------:R-:W-:Y:S05]  /*238a0*/  BSYNC B1 ;  /* 0x0000000000017941 */ /* 0x000fea0003800000 */
.L_x_942:
        /* <DEDUP_REMOVED lines=10> */
.L_x_945:
[----:B------:R-:W-:Y:S05]  /*23950*/  BSYNC B1 ;  /* 0x0000000000017941 */ /* 0x000fea0003800000 */
.L_x_944:
        /* <DEDUP_REMOVED lines=10> */
.L_x_947:
[----:B------:R-:W-:Y:S05]  /*23a00*/  BSYNC B1 ;  /* 0x0000000000017941 */ /* 0x000fea0003800000 */
.L_x_946:
        /* <DEDUP_REMOVED lines=10> */
.L_x_949:
[----:B------:R-:W-:Y:S05]  /*23ab0*/  BSYNC B1 ;  /* 0x0000000000017941 */ /* 0x000fea0003800000 */
.L_x_948:
        /* <DEDUP_REMOVED lines=10> */
.L_x_951:
[----:B------:R-:W-:Y:S05]  /*23b60*/  BSYNC B1 ;  /* 0x0000000000017941 */ /* 0x000fea0003800000 */
.L_x_950:
        /* <DEDUP_REMOVED lines=10> */
.L_x_953:
[----:B------:R-:W-:Y:S05]  /*23c10*/  BSYNC B1 ;  /* 0x0000000000017941 */ /* 0x000fea0003800000 */
.L_x_952:
        /* <DEDUP_REMOVED lines=10> */
.L_x_955:
[----:B------:R-:W-:Y:S05]  /*23cc0*/  BSYNC B1 ;  /* 0x0000000000017941 */ /* 0x000fea0003800000 */
.L_x_954:
        /* <DEDUP_REMOVED lines=10> */
.L_x_957:
[----:B------:R-:W-:Y:S05]  /*23d70*/  BSYNC B1 ;  /* 0x0000000000017941 */ /* 0x000fea0003800000 */
.L_x_956:
        /* <DEDUP_REMOVED lines=10> */
.L_x_959:
[----:B------:R-:W-:Y:S05]  /*23e20*/  BSYNC B1 ;  /* 0x0000000000017941 */ /* 0x000fea0003800000 */
.L_x_958:
        /* <DEDUP_REMOVED lines=10> */
.L_x_961:
[----:B------:R-:W-:Y:S05]  /*23ed0*/  BSYNC B1 ;  /* 0x0000000000017941 */ /* 0x000fea0003800000 */
.L_x_960:
        /* <DEDUP_REMOVED lines=10> */
.L_x_963:
[----:B------:R-:W-:Y:S05]  /*23f80*/  BSYNC B1 ;  /* 0x0000000000017941 */ /* 0x000fea0003800000 */
.L_x_962:
        /* <DEDUP_REMOVED lines=10> */
.L_x_965:
[----:B------:R-:W-:Y:S05]  /*24030*/  BSYNC B1 ;  /* 0x0000000000017941 */ /* 0x000fea0003800000 */
.L_x_964:
        /* <DEDUP_REMOVED lines=10> */
.L_x_967:
[----:B------:R-:W-:Y:S05]  /*240e0*/  BSYNC B1 ;  /* 0x0000000000017941 */ /* 0x000fea0003800000 */
.L_x_966:
        /* <DEDUP_REMOVED lines=10> */
.L_x_969:
[----:B------:R-:W-:Y:S05]  /*24190*/  BSYNC B1 ;  /* 0x0000000000017941 */ /* 0x000fea0003800000 */
.L_x_968:
        /* <DEDUP_REMOVED lines=10> */
.L_x_971:
[----:B------:R-:W-:Y:S05]  /*24240*/  BSYNC B1 ;  /* 0x0000000000017941 */ /* 0x000fea0003800000 */
.L_x_970:
        /* <DEDUP_REMOVED lines=10> */
.L_x_973:
[----:B------:R-:W-:Y:S05]  /*242f0*/  BSYNC B1 ;  /* 0x0000000000017941 */ /* 0x000fea0003800000 */
.L_x_972:
        /* <DEDUP_REMOVED lines=10> */
.L_x_975:
[----:B------:R-:W-:Y:S05]  /*243a0*/  BSYNC B1 ;  /* 0x0000000000017941 */ /* 0x000fea0003800000 */
.L_x_974:
        /* <DEDUP_REMOVED lines=10> */
.L_x_977:
[----:B------:R-:W-:Y:S05]  /*24450*/  BSYNC B1 ;  /* 0x0000000000017941 */ /* 0x000fea0003800000 */
.L_x_976:
        /* <DEDUP_REMOVED lines=10> */
.L_x_979:
[----:B------:R-:W-:Y:S05]  /*24500*/  BSYNC B1 ;  /* 0x0000000000017941 */ /* 0x000fea0003800000 */
.L_x_978:
        /* <DEDUP_REMOVED lines=10> */
.L_x_981:
[----:B------:R-:W-:Y:S05]  /*245b0*/  BSYNC B1 ;  /* 0x0000000000017941 */ /* 0x000fea0003800000 */
.L_x_980:
        /* <DEDUP_REMOVED lines=10> */
.L_x_983:
[----:B------:R-:W-:Y:S05]  /*24660*/  BSYNC B1 ;  /* 0x0000000000017941 */ /* 0x000fea0003800000 */
.L_x_982:
        /* <DEDUP_REMOVED lines=10> */
.L_x_985:
[----:B------:R-:W-:Y:S05]  /*24710*/  BSYNC B1 ;  /* 0x0000000000017941 */ /* 0x000fea0003800000 */
.L_x_984:
        /* <DEDUP_REMOVED lines=10> */
.L_x_987:
[----:B------:R-:W-:Y:S05]  /*247c0*/  BSYNC B1 ;  /* 0x0000000000017941 */ /* 0x000fea0003800000 */
.L_x_986:
        /* <DEDUP_REMOVED lines=10> */
.L_x_989:
[----:B------:R-:W-:Y:S05]  /*24870*/  BSYNC B1 ;  /* 0x0000000000017941 */ /* 0x000fea0003800000 */
.L_x_988:
        /* <DEDUP_REMOVED lines=10> */
.L_x_991:
[----:B------:R-:W-:Y:S05]  /*24920*/  BSYNC B1 ;  /* 0x0000000000017941 */ /* 0x000fea0003800000 */
.L_x_990:
        /* <DEDUP_REMOVED lines=10> */
.L_x_993:
[----:B------:R-:W-:Y:S05]  /*249d0*/  BSYNC B1 ;  /* 0x0000000000017941 */ /* 0x000fea0003800000 */
.L_x_992:
        /* <DEDUP_REMOVED lines=10> */
.L_x_995:
[----:B------:R-:W-:Y:S05]  /*24a80*/  BSYNC B1 ;  /* 0x0000000000017941 */ /* 0x000fea0003800000 */
.L_x_994:
        /* <DEDUP_REMOVED lines=10> */
.L_x_997:
[----:B------:R-:W-:Y:S05]  /*24b30*/  BSYNC B1 ;  /* 0x0000000000017941 */ /* 0x000fea0003800000 */
.L_x_996:
        /* <DEDUP_REMOVED lines=10> */
.L_x_999:
[----:B------:R-:W-:Y:S05]  /*24be0*/  BSYNC B1 ;  /* 0x0000000000017941 */ /* 0x000fea0003800000 */
.L_x_998:
        /* <DEDUP_REMOVED lines=10> */
.L_x_1001:
[----:B------:R-:W-:Y:S05]  /*24c90*/  BSYNC B1 ;  /* 0x0000000000017941 */ /* 0x000fea0003800000 */
.L_x_1000:
        /* <DEDUP_REMOVED lines=10> */
.L_x_1003:
[----:B------:R-:W-:Y:S05]  /*24d40*/  BSYNC B1 ;  /* 0x0000000000017941 */ /* 0x000fea0003800000 */
.L_x_1002:
        /* <DEDUP_REMOVED lines=10> */
.L_x_1005:
[----:B------:R-:W-:Y:S05]  /*24df0*/  BSYNC B1 ;  /* 0x0000000000017941 */ /* 0x000fea0003800000 */
.L_x_1004:
        /* <DEDUP_REMOVED lines=10> */
.L_x_1007:
[----:B------:R-:W-:Y:S05]  /*24ea0*/  BSYNC B1 ;  /* 0x0000000000017941 */ /* 0x000fea0003800000 */
.L_x_1006:
        /* <DEDUP_REMOVED lines=10> */
.L_x_1009:
[----:B------:R-:W-:Y:S05]  /*24f50*/  BSYNC B1 ;  /* 0x0000000000017941 */ /* 0x000fea0003800000 */
.L_x_1008:
        /* <DEDUP_REMOVED lines=10> */
.L_x_1011:
[----:B------:R-:W-:Y:S05]  /*25000*/  BSYNC B1 ;  /* 0x0000000000017941 */ /* 0x000fea0003800000 */
.L_x_1010:
        /* <DEDUP_REMOVED lines=10> */
.L_x_1013:
[----:B------:R-:W-:Y:S05]  /*250b0*/  BSYNC B1 ;  /* 0x0000000000017941 */ /* 0x000fea0003800000 */
.L_x_1012:
        /* <DEDUP_REMOVED lines=10> */
.L_x_1015:
[----:B------:R-:W-:Y:S05]  /*25160*/  BSYNC B1 ;  /* 0x0000000000017941 */ /* 0x000fea0003800000 */
.L_x_1014:
        /* <DEDUP_REMOVED lines=10> */
.L_x_1017:
[----:B------:R-:W-:Y:S05]  /*25210*/  BSYNC B1 ;  /* 0x0000000000017941 */ /* 0x000fea0003800000 */
.L_x_1016:
        /* <DEDUP_REMOVED lines=10> */
.L_x_1019:
[----:B------:R-:W-:Y:S05]  /*252c0*/  BSYNC B1 ;  /* 0x0000000000017941 */ /* 0x000fea0003800000 */
.L_x_1018:
        /* <DEDUP_REMOVED lines=10> */
.L_x_1021:
[----:B------:R-:W-:Y:S05]  /*25370*/  BSYNC B1 ;  /* 0x0000000000017941 */ /* 0x000fea0003800000 */
.L_x_1020:
        /* <DEDUP_REMOVED lines=10> */
.L_x_1023:
[----:B------:R-:W-:Y:S05]  /*25420*/  BSYNC B1 ;  /* 0x0000000000017941 */ /* 0x000fea0003800000 */
.L_x_1022:
        /* <DEDUP_REMOVED lines=10> */
.L_x_1025:
[----:B------:R-:W-:Y:S05]  /*254d0*/  BSYNC B1 ;  /* 0x0000000000017941 */ /* 0x000fea0003800000 */
.L_x_1024:
        /* <DEDUP_REMOVED lines=10> */
.L_x_1027:
[----:B------:R-:W-:Y:S05]  /*25580*/  BSYNC B1 ;  /* 0x0000000000017941 */ /* 0x000fea0003800000 */
.L_x_1026:
[----:B-----5:R-:W-:Y:S01]  /*25590*/  HADD2.F32 R3, -RZ, R152.H0_H0 ;  /* 0x20000098ff037230 */ /* 0x020fe20000004100 */
[----:B------:R-:W-:Y:S04]  /*255a0*/  BSSY B1, `(.L_x_1028) ;  /* 0x0000008000017945 */ /* 0x000fe80003800000 */
[----:B------:R-:W-:-:S04]  /*255b0*/  FMUL R4, R3, R16 ;  /* 0x0000001003047220 */ /* 0x000fc80000400000 */
[----:B------:R-:W-:-:S05]  /*255c0*/  FFMA R4, R139, R2, R4 ;  /* 0x000000028b047223 */ /* 0x000fca0000000004 */
[----:B------:R-:W-:-:S05]  /*255d0*/  F2FP.F16.F32.PACK_AB R4, RZ, R4 ;  /* 0x00000004ff04723e */ /* 0x000fca00000000ff */
[----:B------:R0:W-:Y:S01]  /*255e0*/  @P5 STG.E.U16 desc[UR36][R22.64+0x3c2], R4 ;  /* 0x0003c20416005986 */ /* 0x0001e2000c101524 */
[----:B------:R-:W-:-:S13]  /*255f0*/  ISETP.GT.AND P5, PT, R0, 0x80, P6 ;  /* 0x000000800000780c */ /* 0x000fda00037a4270 */
[----:B0-----:R-:W-:Y:S05]  /*25600*/  @!P5 BRA `(.L_x_1029) ;  /* 0x000000000004d947 */ /* 0x001fea0003800000 */
[----:B------:R0:W5:Y:S02]  /*25610*/  LDG.E.LTC128B.U16 R152, desc[UR36][R10.64+0x3d0] ;  /* 0x0003d0240a987981 */ /* 0x000164000c1e1520 */
.L_x_1029:
[----:B------:R-:W-:Y:S05]  /*25620*/  BSYNC B1 ;  /* 0x0000000000017941 */ /* 0x000fea0003800000 */
.L_x_1028:
        /* <DEDUP_REMOVED lines=9> */
.L_x_1031:
[----:B------:R-:W-:Y:S05]  /*256c0*/  BSYNC B1 ;  /* 0x0000000000017941 */ /* 0x000fea0003800000 */
.L_x_1030:
        /* <DEDUP_REMOVED lines=9> */
.L_x_1033:
[----:B------:R-:W-:Y:S05]  /*25760*/  BSYNC B1 ;  /* 0x0000000000017941 */ /* 0x000fea0003800000 */
.L_x_1032:
[----:B-----5:R-:W-:Y:S01]  /*25770*/  HADD2.F32 R3, -RZ, R152.H0_H0 ;  /* 0x20000098ff037230 */ /* 0x020fe20000004100 */
[----:B------:R-:W-:Y:S01]  /*25780*/  ISETP.GT.AND P4, PT, R0, 0x88, P4 ;  /* 0x000000880000780c */ /* 0x000fe20002784270 */
[----:B------:R-:W-:Y:S03]  /*25790*/  BSSY B1, `(.L_x_1034) ;  /* 0x0000007000017945 */ /* 0x000fe60003800000 */
[----:B------:R-:W-:-:S04]  /*257a0*/  FMUL R3, R3, R16 ;  /* 0x0000001003037220 */ /* 0x000fc80000400000 */
[----:B------:R-:W-:-:S05]  /*257b0*/  FFMA R3, R142, R2, R3 ;  /* 0x000000028e037223 */ /* 0x000fca0000000003 */
[----:B------:R-:W-:-:S05]  /*257c0*/  F2FP.F16.F32.PACK_AB R3, RZ, R3 ;  /* 0x00000003ff03723e */ /* 0x000fca00000000ff */
[----:B------:R0:W-:Y:S01]  /*257d0*/  @P5 STG.E.U16 desc[UR36][R22.64+0x3d0], R3 ;  /* 0x0003d00316005986 */ /* 0x0001e2000c101524 */
[----:B------:R-:W-:Y:S05]  /*257e0*/  @!P4 BRA `(.L_x_1035) ;  /* 0x000000000004c947 */ /* 0x000fea0003800000 */
[----:B------:R0:W5:Y:S02]  /*257f0*/  LDG.E.LTC128B.U16 R152, desc[UR36][R8.64+0x3d2] ;  /* 0x0003d22408987981 */ /* 0x000164000c1e1520 */
.L_x_1035:
[----:B------:R-:W-:Y:S05]  /*25800*/  BSYNC B1 ;  /* 0x0000000000017941 */ /* 0x000fea0003800000 */
.L_x_1034:
[----:B0----5:R-:W-:Y:S01]  /*25810*/  HADD2.F32 R3, -RZ, R152.H0_H0 ;  /* 0x20000098ff037230 */ /* 0x021fe20000004100 */
        /* <DEDUP_REMOVED lines=8> */
.L_x_1037:
[----:B------:R-:W-:Y:S05]  /*258a0*/  BSYNC B1 ;  /* 0x0000000000017941 */ /* 0x000fea0003800000 */
.L_x_1036:
        /* <DEDUP_REMOVED lines=9> */
.L_x_1039:
[----:B------:R-:W-:Y:S05]  /*25940*/  BSYNC B1 ;  /* 0x0000000000017941 */ /* 0x000fea0003800000 */
.L_x_1038:
        /* <DEDUP_REMOVED lines=9> */
.L_x_1041:
[----:B------:R-:W-:Y:S05]  /*259e0*/  BSYNC B1 ;  /* 0x0000000000017941 */ /* 0x000fea0003800000 */
.L_x_1040:
        /* <DEDUP_REMOVED lines=9> */
.L_x_1043:
[----:B------:R-:W-:Y:S05]  /*25a80*/  BSYNC B1 ;  /* 0x0000000000017941 */ /* 0x000fea0003800000 */
.L_x_1042:
        /* <DEDUP_REMOVED lines=9> */
.L_x_1045:
[----:B------:R-:W-:Y:S05]  /*25b20*/  BSYNC B1 ;  /* 0x0000000000017941 */ /* 0x000fea0003800000 */
.L_x_1044:
        /* <DEDUP_REMOVED lines=9> */
.L_x_1047:
[----:B------:R-:W-:Y:S05]  /*25bc0*/  BSYNC B1 ;  /* 0x0000000000017941 */ /* 0x000fea0003800000 */
.L_x_1046:
        /* <DEDUP_REMOVED lines=9> */
.L_x_1049:
[----:B------:R-:W-:Y:S05]  /*25c60*/  BSYNC B1 ;  /* 0x0000000000017941 */ /* 0x000fea0003800000 */
.L_x_1048:
        /* <DEDUP_REMOVED lines=9> */
.L_x_1051:
[----:B------:R-:W-:Y:S05]  /*25d00*/  BSYNC B1 ;  /* 0x0000000000017941 */ /* 0x000fea0003800000 */
.L_x_1050:
[----:B------:R-:W-:Y:S05]  /*25d10*/  @!P0 BRA `(.L_x_1052) ;  /* 0x000000b000f08947 */ /* 0x000fea0003800000 */
[----:B0----5:R-:W-:-:S05]  /*25d20*/  HADD2.F32 R3, -RZ, R152.H0_H0 ;  /* 0x20000098ff037230 */ /* 0x021fca0000004100 */
[----:B------:R-:W-:-:S04]  /*25d30*/  FMUL R0, R3, R16 ;  /* 0x0000001003007220 */ /* 0x000fc80000400000 */
[----:B------:R-:W-:-:S05]  /*25d40*/  FFMA R0, R151, R2, R0 ;  /* 0x0000000297007223 */ /* 0x000fca0000000000 */
[----:B------:R-:W-:-:S05]  /*25d50*/  F2FP.F16.F32.PACK_AB R0, RZ, R0 ;  /* 0x00000000ff00723e */ /* 0x000fca00000000ff */
[----:B------:R0:W-:Y:S01]  /*25d60*/  STG.E.U16 desc[UR36][R22.64+0x3f2], R0 ;  /* 0x0003f20016007986 */ /* 0x0001e2000c101524 */
[----:B------:R-:W-:Y:S05]  /*25d70*/  BRA `(.L_x_1052) ;  /* 0x000000b000d87947 */ /* 0x000fea0003800000 */
.L_x_33:
[----:B------:R-:W2:Y:S01]  /*25d80*/  LDL.LU R155, [R1+0x404] ;  /* 0x00040400019b7983 */ /* 0x000ea20000300800 */
[----:B------:R-:W-:-:S03]  /*25d90*/  ULDC.64 UR4, c[0x0][0x5c0] ;  /* 0x0001700000047ab9 */ /* 0x000fc60000000a00 */
[----:B------:R-:W3:Y:S04]  /*25da0*/  LDL.LU R154, [R1+0x408] ;  /* 0x00040800019a7983 */ /* 0x000ee80000300800 */
[----:B------:R-:W4:Y:S04]  /*25db0*/  LDL.LU R153, [R1+0x48c] ;  /* 0x00048c0001997983 */ /* 0x000f280000300800 */
[----:B------:R-:W5:Y:S04]  /*25dc0*/  LDL.LU R152, [R1+0x490] ;  /* 0x0004900001987983 */ /* 0x000f680000300800 */
[----:B------:R-:W5:Y:S04]  /*25dd0*/  LDL.LU R9, [R1+0x494] ;  /* 0x0004940001097983 */ /* 0x000f680000300800 */
[----:B------:R-:W4:Y:S04]  /*25de0*/  LDL.LU R10, [R1+0x498] ;  /* 0x00049800010a7983 */ /* 0x000f280000300800 */
[----:B------:R-:W5:Y:S04]  /*25df0*/  LDL.LU R11, [R1+0x49c] ;  /* 0x00049c00010b7983 */ /* 0x000f680000300800 */
        /* <DEDUP_REMOVED lines=82> */
[----:B------:R-:W5:Y:S01]  /*26320*/  LDL.LU R13, [R1+0x5fc] ;  /* 0x0005fc00010d7983 */ /* 0x000f620000300800 */
[----:B------:R-:W-:-:S03]  /*26330*/  LEA R4, P0, R6, UR4, 0x1 ;  /* 0x0000000406047c11 */ /* 0x000fc6000f8008ff */
[----:B------:R-:W2:Y:S01]  /*26340*/  LDL.LU R7, [R1+0x400] ;  /* 0x0004000001077983 */ /* 0x000ea20000300800 */
[----:B------:R-:W-:Y:S02]  /*26350*/  LEA.HI.X R5, R6, UR5, R14, 0x1, P0 ;  /* 0x0000000506057c11 */ /* 0x000fe400080f0c0e */
[----:B------:R-:W-:Y:S01]  /*26360*/  ISETP.GT.AND P2, PT, R3, 0x1, PT ;  /* 0x000000010300780c */ /* 0x000fe20003f44270 */
[----:B------:R-:W5:Y:S03]  /*26370*/  LDL.LU R14, [R1+0x4b4] ;  /* 0x0004b400010e7983 */ /* 0x000f660000300800 */
[----:B------:R-:W-:Y:S01]  /*26380*/  ISETP.GT.AND P0, PT, R0, RZ, P2 ;  /* 0x000000ff0000720c */ /* 0x000fe20001704270 */
[----:B--2---:R-:W-:-:S05]  /*26390*/  FMUL R6, R7, R2 ;  /* 0x0000000207067220 */ /* 0x004fca0000400000 */
[----:B------:R-:W-:-:S05]  /*263a0*/  F2FP.F16.F32.PACK_AB R6, RZ, R6 ;  /* 0x00000006ff06723e */ /* 0x000fca00000000ff */
[----:B------:R0:W-:Y:S01]  /*263b0*/  @P1 STG.E.U16 desc[UR36][R4.64], R6 ;  /* 0x0000000604001986 */ /* 0x0001e2000c101524 */
[-C--:B---3--:R-:W-:Y:S01]  /*263c0*/  FMUL R7, R154, R2.reuse ;  /* 0x000000029a077220 */ /* 0x088fe20000400000 */
[----:B------:R-:W-:Y:S01]  /*263d0*/  IMAD.SHL.U32 R154, R20, 0x10, RZ ;  /* 0x00000010149a7824 */ /* 0x000fe200078e00ff */
[----:B------:R-:W-:Y:S01]  /*263e0*/  ISETP.GT.AND P1, PT, R0, 0x8, P5 ;  /* 0x000000080000780c */ /* 0x000fe20002f24270 */
[----:B0-----:R-:W-:-:S05]  /*263f0*/  FMUL R6, R155, R2 ;  /* 0x000000029b067220 */ /* 0x001fca0000400000 */
[----:B------:R-:W-:Y:S02]  /*26400*/  F2FP.F16.F32.PACK_AB R6, RZ, R6 ;  /* 0x00000006ff06723e */ /* 0x000fe400000000ff */
[----:B------:R-:W-:Y:S02]  /*26410*/  F2FP.F16.F32.PACK_AB R7, RZ, R7 ;  /* 0x00000007ff07723e */ /* 0x000fe400000000ff */
[----:B------:R-:W-:Y:S01]  /*26420*/  SHF.L.U64.HI R155, R20, 0x4, R21 ;  /* 0x00000004149b7819 */ /* 0x000fe20000010215 */
[----:B------:R0:W-:Y:S01]  /*26430*/  @P0 STG.E.U16 desc[UR36][R4.64+0x2], R6 ;  /* 0x0000020604000986 */ /* 0x0001e2000c101524 */
[----:B------:R-:W-:Y:S02]  /*26440*/  PRMT R8, R7, 0x7610, R8 ;  /* 0x0000761007087816 */ /* 0x000fe40000000008 */
[----:B0-----:R-:W-:-:S05]  /*26450*/  IADD3 R6, P0, R154, R4, RZ ;  /* 0x000000049a067210 */ /* 0x001fca0007f1e0ff */
[----:B------:R-:W-:-:S05]  /*26460*/  IMAD.X R7, R155, 0x1, R5, P0 ;  /* 0x000000019b077824 */ /* 0x000fca00000e0605 */
[----:B------:R0:W-:Y:S04]  /*26470*/  @P1 STG.E.U16 desc[UR36][R6.64], R8 ;  /* 0x0000000806001986 */ /* 0x0001e8000c101524 */
[----:B0-----:R-:W2:Y:S01]  /*26480*/  LDL.LU R8, [R1+0x40c] ;  /* 0x00040c0001087983 */ /* 0x001ea20000300800 */
[----:B------:R-:W-:Y:S01]  /*26490*/  ISETP.GT.AND P0, PT, R0, 0x8, P2 ;  /* 0x000000080000780c */ /* 0x000fe20001704270 */
[----:B--2---:R-:W-:-:S05]  /*264a0*/  FMUL R8, R8, R2 ;  /* 0x0000000208087220 */ /* 0x004fca0000400000 */
[----:B------:R-:W-:-:S07]  /*264b0*/  F2FP.F16.F32.PACK_AB R8, RZ, R8 ;  /* 0x00000008ff08723e */ /* 0x000fce00000000ff */
[----:B------:R0:W-:Y:S04]  /*264c0*/  @P0 STG.E.U16 desc[UR36][R6.64+0x2], R8 ;  /* 0x0000020806000986 */ /* 0x0001e8000c101524 */
[----:B0-----:R-:W2:Y:S01]  /*264d0*/  LDL.LU R8, [R1+0x410] ;  /* 0x0004100001087983 */ /* 0x001ea20000300800 */
[----:B------:R-:W-:-:S04]  /*264e0*/  ISETP.GT.AND P2, PT, R3, 0x8, PT ;  /* 0x000000080300780c */ /* 0x000fc80003f44270 */
[----:B------:R-:W-:Y:S01]  /*264f0*/  ISETP.GT.AND P0, PT, R0, RZ, P2 ;  /* 0x000000ff0000720c */ /* 0x000fe20001704270 */
        /* <DEDUP_REMOVED lines=10> */
[----:B------:R-:W-:Y:S01]  /*265a0*/  ISETP.GT.AND P0, PT, R0, 0x8, P2 ;  /* 0x000000080000780c */ /* 0x000fe20001704270 */
        /* <DEDUP_REMOVED lines=153> */
[----:B------:R-:W-:Y:S02]  /*26f40*/  ISETP.GT.AND P0, PT, R0, 0x8, P2 ;  /* 0x000000080000780c */ /* 0x000fe40001704270 */
[----:B------:R-:W-:Y:S01]  /*26f50*/  ISETP.GT.AND P2, PT, R3, 0x48, PT ;  /* 0x000000480300780c */ /* 0x000fe20003f44270 */
[----:B----4-:R-:W-:-:S05]  /*26f60*/  FMUL R10, R10, R2 ;  /* 0x000000020a0a7220 */ /* 0x010fca0000400000 */
[----:B------:R-:W-:Y:S01]  /*26f70*/  F2FP.F16.F32.PACK_AB R10, RZ, R10 ;  /* 0x0000000aff0a723e */ /* 0x000fe200000000ff */
[----:B-----5:R-:W-:-:S05]  /*26f80*/  FMUL R12, R12, R2 ;  /* 0x000000020c0c7220 */ /* 0x020fca0000400000 */
[----:B------:R-:W-:Y:S01]  /*26f90*/  F2FP.F16.F32.PACK_AB R12, RZ, R12 ;  /* 0x0000000cff0c723e */ /* 0x000fe200000000ff */
[----:B--2---:R-:W-:-:S05]  /*26fa0*/  FMUL R8, R8, R2 ;  /* 0x0000000208087220 */ /* 0x004fca0000400000 */
[----:B------:R-:W-:-:S05]  /*26fb0*/  F2FP.F16.F32.PACK_AB R8, RZ, R8 ;  /* 0x00000008ff08723e */ /* 0x000fca00000000ff */
[----:B------:R0:W-:Y:S01]  /*26fc0*/  @P0 STG.E.U16 desc[UR36][R6.64+0x80], R8 ;  /* 0x0000800806000986 */ /* 0x0001e2000c101524 */
[----:B------:R-:W-:Y:S01]  /*26fd0*/  ISETP.GT.AND P0, PT, R0, 0x8, P1 ;  /* 0x000000080000780c */ /* 0x000fe20000f04270 */
[----:B0-----:R-:W-:-:S05]  /*26fe0*/  FMUL R8, R153, R2 ;  /* 0x0000000299087220 */ /* 0x001fca0000400000 */
[----:B------:R-:W-:-:S07]  /*26ff0*/  F2FP.F16.F32.PACK_AB R8, RZ, R8 ;  /* 0x00000008ff08723e */ /* 0x000fce00000000ff */
[----:B------:R0:W-:Y:S01]  /*27000*/  @P0 STG.E.U16 desc[UR36][R6.64+0x82], R8 ;  /* 0x0000820806000986 */ /* 0x0001e2000c101524 */
[----:B------:R-:W-:Y:S02]  /*27010*/  ISETP.GT.AND P0, PT, R0, RZ, P2 ;  /* 0x000000ff0000720c */ /* 0x000fe40001704270 */
[----:B------:R-:W-:Y:S01]  /*27020*/  ISETP.GT.AND P1, PT, R3, 0x49, PT ;  /* 0x000000490300780c */ /* 0x000fe20003f24270 */
[----:B0-----:R-:W-:-:S05]  /*27030*/  FMUL R8, R152, R2 ;  /* 0x0000000298087220 */ /* 0x001fca0000400000 */
[----:B------:R-:W-:-:S05]  /*27040*/  F2FP.F16.F32.PACK_AB R8, RZ, R8 ;  /* 0x00000008ff08723e */ /* 0x000fca00000000ff */
[----:B------:R0:W-:Y:S01]  /*27050*/  @P0 STG.E.U16 desc[UR36][R4.64+0x90], R8 ;  /* 0x0000900804000986 */ /* 0x0001e2000c101524 */
[----:B------:R-:W-:Y:S01]  /*27060*/  ISETP.GT.AND P0, PT, R0, RZ, P1 ;  /* 0x000000ff0000720c */ /* 0x000fe20000f04270 */
[----:B------:R-:W-:Y:S02]  /*27070*/  IMAD.SHL.U32 R152, R20, 0x100, RZ ;  /* 0x0000010014987824 */ /* 0x000fe400078e00ff */
[----:B0-----:R-:W-:-:S05]  /*27080*/  FMUL R8, R9, R2 ;  /* 0x0000000209087220 */ /* 0x001fca0000400000 */
[----:B------:R-:W-:Y:S02]  /*27090*/  F2FP.F16.F32.PACK_AB R8, RZ, R8 ;  /* 0x00000008ff08723e */ /* 0x000fe400000000ff */
[----:B------:R-:W-:Y:S02]  /*270a0*/  SHF.L.U64.HI R153, R20, 0x8, R21 ;  /* 0x0000000814997819 */ /* 0x000fe40000010215 */
[----:B------:R-:W2:Y:S04]  /*270b0*/  LDL.LU R20, [R1+0x4ac] ;  /* 0x0004ac0001147983 */ /* 0x000ea80000300800 */
[----:B------:R0:W-:Y:S04]  /*270c0*/  @P0 STG.E.U16 desc[UR36][R4.64+0x92], R8 ;  /* 0x0000920804000986 */ /* 0x0001e8000c101524 */
[----:B------:R-:W3:Y:S01]  /*270d0*/  LDL.LU R21, [R1+0x4b0] ;  /* 0x0004b00001157983 */ /* 0x000ee20000300800 */
[----:B0-----:R-:W-:-:S05]  /*270e0*/  IADD3 R8, P0, R152, R4, RZ ;  /* 0x0000000498087210 */ /* 0x001fca0007f1e0ff */
[----:B------:R-:W-:Y:S01]  /*270f0*/  IMAD.X R9, R153, 0x1, R5, P0 ;  /* 0x0000000199097824 */ /* 0x000fe200000e0605 */
[----:B------:R-:W-:-:S13]  /*27100*/  ISETP.GT.AND P0, PT, R0, 0x8, P2 ;  /* 0x000000080000780c */ /* 0x000fda0001704270 */
[----:B------:R0:W-:Y:S01]  /*27110*/  @P0 STG.E.U16 desc[UR36][R6.64+0x90], R10 ;  /* 0x0000900a06000986 */ /* 0x0001e2000c101524 */
[----:B------:R-:W-:Y:S01]  /*27120*/  ISETP.GT.AND P0, PT, R0, 0x8, P1 ;  /* 0x000000080000780c */ /* 0x000fe20000f04270 */
[----:B0-----:R-:W-:-:S05]  /*27130*/  FMUL R10, R11, R2 ;  /* 0x000000020b0a7220 */ /* 0x001fca0000400000 */
[----:B------:R-:W-:Y:S02]  /*27140*/  F2FP.F16.F32.PACK_AB R10, RZ, R10 ;  /* 0x0000000aff0a723e */ /* 0x000fe400000000ff */
[----:B------:R-:W-:-:S05]  /*27150*/  ISETP.GT.AND P2, PT, R3, 0x50, PT ;  /* 0x000000500300780c */ /* 0x000fca0003f44270 */
[----:B------:R0:W-:Y:S02]  /*27160*/  @P0 STG.E.U16 desc[UR36][R6.64+0x92], R10 ;  /* 0x0000920a06000986 */ /* 0x0001e4000c101524 */
[----:B0-----:R-:W-:-:S05]  /*27170*/  IADD3 R10, P0, R154, R8, RZ ;  /* 0x000000089a0a7210 */ /* 0x001fca0007f1e0ff */
[----:B------:R-:W-:Y:S01]  /*27180*/  IMAD.X R11, R155, 0x1, R9, P0 ;  /* 0x000000019b0b7824 */ /* 0x000fe200000e0609 */
[----:B------:R-:W-:-:S13]  /*27190*/  ISETP.GT.AND P0, PT, R0, RZ, P2 ;  /* 0x000000ff0000720c */ /* 0x000fda0001704270 */
[----:B------:R0:W-:Y:S04]  /*271a0*/  @P0 STG.E.U16 desc[UR36][R4.64+0xa0], R12 ;  /* 0x0000a00c04000986 */ /* 0x0001e8000c101524 */
[----:B0-----:R-:W4:Y:S01]  /*271b0*/  LDL.LU R12, [R1+0x4a4] ;  /* 0x0004a400010c7983 */ /* 0x001f220000300800 */
[----:B------:R-:W-:-:S04]  /*271c0*/  ISETP.GT.AND P1, PT, R3, 0x51, PT ;  /* 0x000000510300780c */ /* 0x000fc80003f24270 */
[----:B------:R-:W-:Y:S01]  /*271d0*/  ISETP.GT.AND P0, PT, R0, RZ, P1 ;  /* 0x000000ff0000720c */ /* 0x000fe20000f04270 */
[----:B----4-:R-:W-:-:S05]  /*271e0*/  FMUL R12, R12, R2 ;  /* 0x000000020c0c7220 */ /* 0x010fca0000400000 */
[----:B------:R-:W-:-:S07]  /*271f0*/  F2FP.F16.F32.PACK_AB R12, RZ, R12 ;  /* 0x0000000cff0c723e */ /* 0x000fce00000000ff */
[----:B------:R0:W-:Y:S04]  /*27200*/  @P0 STG.E.U16 desc[UR36][R4.64+0xa2], R12 ;  /* 0x0000a20c04000986 */ /* 0x0001e8000c101524 */
[----:B0-----:R-:W4:Y:S01]  /*27210*/  LDL.LU R12, [R1+0x4a8] ;  /* 0x0004a800010c7983 */ /* 0x001f220000300800 */
[----:B------:R-:W-:Y:S02]  /*27220*/  ISETP.GT.AND P0, PT, R0, 0x8, P2 ;  /* 0x000000080000780c */ /* 0x000fe40001704270 */
[----:B------:R-:W-:Y:S01]  /*27230*/  ISETP.GT.AND P2, PT, R3, 0x58, PT ;  /* 0x000000580300780c */ /* 0x000fe20003f44270 */
[----:B----4-:R-:W-:-:S05]  /*27240*/  FMUL R12, R12, R2 ;  /* 0x000000020c0c7220 */ /* 0x010fca0000400000 */
[----:B------:R-:W-:-:S05]  /*27250*/  F2FP.F16.F32.PACK_AB R12, RZ, R12 ;  /* 0x0000000cff0c723e */ /* 0x000fca00000000ff */
[----:B------:R2:W-:Y:S01]  /*27260*/  @P0 STG.E.U16 desc[UR36][R6.64+0xa0], R12 ;  /* 0x0000a00c06000986 */ /* 0x0005e2000c101524 */
[----:B------:R-:W-:Y:S01]  /*27270*/  ISETP.GT.AND P0, PT, R0, 0x8, P1 ;  /* 0x000000080000780c */ /* 0x000fe20000f04270 */
[----:B--2---:R-:W-:Y:S01]  /*27280*/  FMUL R12, R20, R2 ;  /* 0x00000002140c7220 */ /* 0x004fe20000400000 */
[----:B------:R-:W-:Y:S01]  /*27290*/  ISETP.GT.AND P1, PT, R3, 0x59, PT ;  /* 0x000000590300780c */ /* 0x000fe20003f24270 */
[----:B------:R-:W2:Y:S03]  /*272a0*/  LDL.LU R20, [R1+0x2ac] ;  /* 0x0002ac0001147983 */ /* 0x000ea60000300800 */
[----:B------:R-:W-:-:S07]  /*272b0*/  F2FP.F16.F32.PACK_AB R12, RZ, R12 ;  /* 0x0000000cff0c723e */ /* 0x000fce00000000ff */
[----:B------:R3:W-:Y:S01]  /*272c0*/  @P0 STG.E.U16 desc[UR36][R6.64+0xa2], R12 ;  /* 0x0000a20c06000986 */ /* 0x0007e2000c101524 */
[----:B------:R-:W-:Y:S01]  /*272d0*/  ISETP.GT.AND P0, PT, R0, RZ, P2 ;  /* 0x000000ff0000720c */ /* 0x000fe20001704270 */
[----:B---3--:R-:W-:Y:S01]  /*272e0*/  FMUL R12, R21, R2 ;  /* 0x00000002150c7220 */ /* 0x008fe20000400000 */
[----:B------:R-:W-:Y:S01]  /*272f0*/  ISETP.GT.AND P4, PT, R3, 0xe9, PT ;  /* 0x000000e90300780c */ /* 0x000fe20003f84270 */
[----:B------:R-:W3:Y:S03]  /*27300*/  LDL.LU R21, [R1+0x2b0] ;  /* 0x0002b00001157983 */ /* 0x000ee60000300800 */
[----:B------:R-:W-:-:S07]  /*27310*/  F2FP.F16.F32.PACK_AB R12, RZ, R12 ;  /* 0x0000000cff0c723e */ /* 0x000fce00000000ff */
[----:B------:R0:W-:Y:S01]  /*27320*/  @P0 STG.E.U16 desc[UR36][R4.64+0xb0], R12 ;  /* 0x0000b00c04000986 */ /* 0x0001e2000c101524 */
[----:B------:R-:W-:Y:S01]  /*27330*/  ISETP.GT.AND P0, PT, R0, RZ, P1 ;  /* 0x000000ff0000720c */ /* 0x000fe20000f04270 */
[----:B0-----:R-:W-:Y:S01]  /*27340*/  FMUL R12, R14, R2 ;  /* 0x000000020e0c7220 */ /* 0x001fe20000400000 */
[----:B------:R-:W-:Y:S01]  /*27350*/  ISETP.GT.AND P3, PT, R3, 0xf1, PT ;  /* 0x000000f10300780c */ /* 0x000fe20003f64270 */
[----:B------:R-:W4:Y:S03]  /*27360*/  LDL.LU R14, [R1+0x2b4] ;  /* 0x0002b400010e7983 */ /* 0x000f260000300800 */
[----:B------:R-:W-:-:S07]  /*27370*/  F2FP.F16.F32.PACK_AB R12, RZ, R12 ;  /* 0x0000000cff0c723e */ /* 0x000fce00000000ff */
[----:B------:R0:W-:Y:S01]  /*27380*/  @P0 STG.E.U16 desc[UR36][R4.64+0xb2], R12 ;  /* 0x0000b20c04000986 */ /* 0x0001e2000c101524 */
[----:B------:R-:W-:Y:S01]  /*27390*/  ISETP.GT.AND P0, PT, R0, 0x8, P2 ;  /* 0x000000080000780c */ /* 0x000fe20001704270 */
[----:B0-----:R-:W-:Y:S01]  /*273a0*/  FMUL R12, R235, R2 ;  /* 0x00000002eb0c7220 */ /* 0x001fe20000400000 */
[----:B------:R-:W-:Y:S01]  /*273b0*/  ISETP.GT.AND P2, PT, R3, 0x60, PT ;  /* 0x000000600300780c */ /* 0x000fe20003f44270 */
[----:B------:R-:W5:Y:S03]  /*273c0*/  LDL.LU R235, [R1+0x2b8] ;  /* 0x0002b80001eb7983 */ /* 0x000f660000300800 */
        /* <DEDUP_REMOVED lines=8> */
[----:B------:R-:W-:Y:S01]  /*27450*/  ISETP.GT.AND P0, PT, R0, RZ, P2 ;  /* 0x000000ff0000720c */ /* 0x000fe20001704270 */
[----:B0-----:R-:W-:Y:S02]  /*27460*/  FMUL R12, R233, R2 ;  /* 0x00000002e90c7220 */ /* 0x001fe40000400000 */
        /* <DEDUP_REMOVED lines=366> */
[----:B------:R-:W-:Y:S02]  /*28b50*/  ISETP.GT.AND P0, PT, R0, 0x8, P1 ;  /* 0x000000080000780c */ /* 0x000fe40000f04270 */
[----:B------:R-:W-:Y:S01]  /*28b60*/  ISETP.GT.AND P1, PT, R3, 0xe8, PT ;  /* 0x000000e80300780c */ /* 0x000fe20003f24270 */
[----:B0-----:R-:W-:Y:S02]  /*28b70*/  FMUL R12, R164, R2 ;  /* 0x00000002a40c7220 */ /* 0x001fe40000400000 */
[----:B------:R-:W5:Y:S03]  /*28b80*/  LDL.LU R164, [R1+0x3cc] ;  /* 0x0003cc0001a47983 */ /* 0x000f660000300800 */
[----:B------:R-:W-:-:S05]  /*28b90*/  F2FP.F16.F32.PACK_AB R12, RZ, R12 ;  /* 0x0000000cff0c723e */ /* 0x000fca00000000ff */
        /* <DEDUP_REMOVED lines=12> */
[----:B0-----:R-:W-:-:S05]  /*28c60*/  FMUL R12, R161, R2 ;  /* 0x00000002a10c7220 */ /* 0x001fca0000400000 */
[----:B------:R-:W-:-:S07]  /*28c70*/  F2FP.F16.F32.PACK_AB R12, RZ, R12 ;  /* 0x0000000cff0c723e */ /* 0x000fce00000000ff */
[----:B------:R0:W-:Y:S01]  /*28c80*/  @P0 STG.E.U16 desc[UR36][R6.64+0x1d0], R12 ;  /* 0x0001d00c06000986 */ /* 0x0001e2000c101524 */
[----:B------:R-:W-:Y:S01]  /*28c90*/  ISETP.GT.AND P0, PT, R0, 0x8, P4 ;  /* 0x000000080000780c */ /* 0x000fe20002704270 */
[----:B0-----:R-:W-:-:S05]  /*28ca0*/  FMUL R12, R160, R2 ;  /* 0x00000002a00c7220 */ /* 0x001fca0000400000 */
[----:B------:R-:W-:-:S07]  /*28cb0*/  F2FP.F16.F32.PACK_AB R12, RZ, R12 ;  /* 0x0000000cff0c723e */ /* 0x000fce00000000ff */
[----:B------:R0:W-:Y:S01]  /*28cc0*/  @P0 STG.E.U16 desc[UR36][R6.64+0x1d2], R12 ;  /* 0x0001d20c06000986 */ /* 0x0001e2000c101524 */
[----:B------:R-:W-:Y:S01]  /*28cd0*/  ISETP.GT.AND P0, PT, R0, RZ, P2 ;  /* 0x000000ff0000720c */ /* 0x000fe20001704270 */
[----:B0-----:R-:W-:-:S05]  /*28ce0*/  FMUL R12, R159, R2 ;  /* 0x000000029f0c7220 */ /* 0x001fca0000400000 */
[----:B------:R-:W-:-:S07]  /*28cf0*/  F2FP.F16.F32.PACK_AB R12, RZ, R12 ;  /* 0x0000000cff0c723e */ /* 0x000fce00000000ff */
[----:B------:R0:W-:Y:S01]  /*28d00*/  @P0 STG.E.U16 desc[UR36][R4.64+0x1e0], R12 ;  /* 0x0001e00c04000986 */ /* 0x0001e2000c101524 */
[----:B------:R-:W-:Y:S01]  /*28d10*/  ISETP.GT.AND P0, PT, R0, RZ, P3 ;  /* 0x000000ff0000720c */ /* 0x000fe20001f04270 */
[----:B0-----:R-:W-:-:S05]  /*28d20*/  FMUL R12, R158, R2 ;  /* 0x000000029e0c7220 */ /* 0x001fca0000400000 */
        /* <DEDUP_REMOVED lines=10> */
[----:B------:R-:W-:-:S04]  /*28dd0*/  ISETP.GT.AND P0, PT, R3, 0xf8, PT ;  /* 0x000000f80300780c */ /* 0x000fc80003f04270 */
[----:B------:R-:W-:Y:S01]  /*28de0*/  ISETP.GT.AND P1, PT, R0, RZ, P0 ;  /* 0x000000ff0000720c */ /* 0x000fe20000724270 */
        /* <DEDUP_REMOVED lines=13> */
[----:B0-----:R-:W-:Y:S02]  /*28ec0*/  FMUL R12, R13, R2 ;  /* 0x000000020d0c7220 */ /* 0x001fe40000400000 */
[----:B------:R-:W5:Y:S04]  /*28ed0*/  LDL.LU R13, [R1+0x3d8] ;  /* 0x0003d800010d7983 */ /* 0x000f680000300800 */
[----:B------:R-:W5:Y:S01]  /*28ee0*/  LDL.LU R161, [R1+0x3dc] ;  /* 0x0003dc0001a17983 */ /* 0x000f620000300800 */
[----:B------:R-:W-:-:S03]  /*28ef0*/  F2FP.F16.F32.PACK_AB R12, RZ, R12 ;  /* 0x0000000cff0c723e */ /* 0x000fc600000000ff */
        /* <DEDUP_REMOVED lines=255> */
[----:B------:R0:W-:Y:S01]  /*29ef0*/  @P5 STG.E.U16 desc[UR36][R10.64+0xa0], R12 ;  /* 0x0000a00c0a005986 */ /* 0x0001e2000c101524 */
[----:B------:R-:W-:Y:S02]  /*29f00*/  ISETP.GT.AND P5, PT, R0, 0x88, P6 ;  /* 0x000000880000780c */ /* 0x000fe400037a4270 */
[----:B------:R-:W-:Y:S01]  /*29f10*/  ISETP.GT.AND P6, PT, R3, 0x58, PT ;  /* 0x000000580300780c */ /* 0x000fe20003fc4270 */
[----:B0-----:R-:W-:-:S05]  /*29f20*/  FMUL R12, R20, R2 ;  /* 0x00000002140c7220 */ /* 0x001fca0000400000 */
[----:B------:R-:W-:-:S05]  /*29f30*/  F2FP.F16.F32.PACK_AB R12, RZ, R12 ;  /* 0x0000000cff0c723e */ /* 0x000fca00000000ff */
[----:B------:R3:W-:Y:S01]  /*29f40*/  @P5 STG.E.U16 desc[UR36][R10.64+0xa2], R12 ;  /* 0x0000a20c0a005986 */ /* 0x0007e2000c101524 */
[----:B------:R-:W-:Y:S02]  /*29f50*/  ISETP.GT.AND P5, PT, R0, 0x80, P6 ;  /* 0x000000800000780c */ /* 0x000fe400037a4270 */
[----:B------:R-:W-:Y:S01]  /*29f60*/  ISETP.GT.AND P6, PT, R3, 0x59, PT ;  /* 0x000000590300780c */ /* 0x000fe20003fc4270 */
[----:B---3--:R-:W-:-:S05]  /*29f70*/  FMUL R12, R21, R2 ;  /* 0x00000002150c7220 */ /* 0x008fca0000400000 */
[----:B------:R-:W-:-:S05]  /*29f80*/  F2FP.F16.F32.PACK_AB R12, RZ, R12 ;  /* 0x0000000cff0c723e */ /* 0x000fca00000000ff */
[----:B------:R4:W-:Y:S01]  /*29f90*/  @P5 STG.E.U16 desc[UR36][R8.64+0xb0], R12 ;  /* 0x0000b00c08005986 */ /* 0x0009e2000c101524 */
[----:B------:R-:W-:Y:S01]  /*29fa0*/  ISETP.GT.AND P5, PT, R0, 0x80, P6 ;  /* 0x000000800000780c */ /* 0x000fe200037a4270 */
[----:B----4-:R-:W-:-:S05]  /*29fb0*/  FMUL R12, R14, R2 ;  /* 0x000000020e0c7220 */ /* 0x010fca0000400000 */
[----:B------:R-:W-:-:S07]  /*29fc0*/  F2FP.F16.F32.PACK_AB R12, RZ, R12 ;  /* 0x0000000cff0c723e */ /* 0x000fce00000000ff */
[----:B------:R5:W-:Y:S01]  /*29fd0*/  @P5 STG.E.U16 desc[UR36][R8.64+0xb2], R12 ;  /* 0x0000b20c08005986 */ /* 0x000be2000c101524 */
[----:B------:R-:W-:-:S04]  /*29fe0*/  ISETP.GT.AND P5, PT, R3, 0x58, PT ;  /* 0x000000580300780c */ /* 0x000fc80003fa4270 */
[----:B------:R-:W-:Y:S01]  /*29ff0*/  ISETP.GT.AND P5, PT, R0, 0x88, P5 ;  /* 0x000000880000780c */ /* 0x000fe20002fa4270 */
[----:B-----5:R-:W-:Y:S02]  /*2a000*/  FMUL R12, R235, R2 ;  /* 0x00000002eb0c7220 */ /* 0x020fe40000400000 */
[----:B------:R-:W2:Y:S03]  /*2a010*/  LDL.LU R235, [R1+0xc8] ;  /* 0x0000c80001eb7983 */ /* 0x000ea60000300800 */
[----:B------:R-:W-:-:S07]  /*2a020*/  F2FP.F16.F32.PACK_AB R12, RZ, R12 ;  /* 0x0000000cff0c723e */ /* 0x000fce00000000ff */
[----:B------:R0:W-:Y:S01]  /*2a030*/  @P5 STG.E.U16 desc[UR36][R10.64+0xb0], R12 ;  /* 0x0000b00c0a005986 */ /* 0x0001e2000c101524 */
[----:B------:R-:W-:Y:S02]  /*2a040*/  ISETP.GT.AND P5, PT, R0, 0x88, P6 ;  /* 0x000000880000780c */ /* 0x000fe400037a4270 */
[----:B------:R-:W-:Y:S01]  /*2a050*/  ISETP.GT.AND P6, PT, R3, 0x60, PT ;  /* 0x000000600300780c */ /* 0x000fe20003fc4270 */
[----:B0-----:R-:W-:Y:S02]  /*2a060*/  FMUL R12, R234, R2 ;  /* 0x00000002ea0c7220 */ /* 0x001fe40000400000 */
[----:B------:R-:W3:Y:S03]  /*2a070*/  LDL.LU R234, [R1+0xcc] ;  /* 0x0000cc0001ea7983 */ /* 0x000ee60000300800 */
[----:B------:R-:W-:-:S05]  /*2a080*/  F2FP.F16.F32.PACK_AB R12, RZ, R12 ;  /* 0x0000000cff0c723e */ /* 0x000fca00000000ff */
[----:B------:R0:W-:Y:S01]  /*2a090*/  @P5 STG.E.U16 desc[UR36][R10.64+0xb2], R12 ;  /* 0x0000b20c0a005986 */ /* 0x0001e2000c101524 */
[----:B------:R-:W-:Y:S02]  /*2a0a0*/  ISETP.GT.AND P5, PT, R0, 0x80, P6 ;  /* 0x000000800000780c */ /* 0x000fe400037a4270 */
[----:B------:R-:W-:Y:S01]  /*2a0b0*/  ISETP.GT.AND P6, PT, R3, 0x61, PT ;  /* 0x000000610300780c */ /* 0x000fe20003fc4270 */
[----:B0-----:R-:W-:Y:S02]  /*2a0c0*/  FMUL R12, R233, R2 ;  /* 0x00000002e90c7220 */ /* 0x001fe40000400000 */
[----:B------:R-:W4:Y:S03]  /*2a0d0*/  LDL.LU R233, [R1+0xd0] ;  /* 0x0000d00001e97983 */ /* 0x000f260000300800 */
[----:B------:R-:W-:-:S05]  /*2a0e0*/  F2FP.F16.F32.PACK_AB R12, RZ, R12 ;  /* 0x0000000cff0c723e */ /* 0x000fca00000000ff */
[----:B------:R0:W-:Y:S01]  /*2a0f0*/  @P5 STG.E.U16 desc[UR36][R8.64+0xc0], R12 ;  /* 0x0000c00c08005986 */ /* 0x0001e2000c101524 */
[----:B------:R-:W-:Y:S01]  /*2a100*/  ISETP.GT.AND P5, PT, R0, 0x80, P6 ;  /* 0x000000800000780c */ /* 0x000fe200037a4270 */
[----:B0-----:R-:W-:Y:S02]  /*2a110*/  FMUL R12, R232, R2 ;  /* 0x00000002e80c7220 */ /* 0x001fe40000400000 */
[----:B------:R-:W5:Y:S03]  /*2a120*/  LDL.LU R232, [R1+0xd4] ;  /* 0x0000d40001e87983 */ /* 0x000f660000300800 */
[----:B------:R-:W-:-:S07]  /*2a130*/  F2FP.F16.F32.PACK_AB R12, RZ, R12 ;  /* 0x0000000cff0c723e */ /* 0x000fce00000000ff */
[----:B------:R0:W-:Y:S01]  /*2a140*/  @P5 STG.E.U16 desc[UR36][R8.64+0xc2], R12 ;  /* 0x0000c20c08005986 */ /* 0x0001e2000c101524 */
[----:B------:R-:W-:-:S04]  /*2a150*/  ISETP.GT.AND P5, PT, R3, 0x60, PT ;  /* 0x000000600300780c */ /* 0x000fc80003fa4270 */
[----:B------:R-:W-:Y:S01]  /*2a160*/  ISETP.GT.AND P5, PT, R0, 0x88, P5 ;  /* 0x000000880000780c */ /* 0x000fe20002fa4270 */
[----:B0-----:R-:W-:Y:S02]  /*2a170*/  FMUL R12, R231, R2 ;  /* 0x00000002e70c7220 */ /* 0x001fe40000400000 */
        /* <DEDUP_REMOVED lines=9> */
[----:B------:R-:W-:Y:S02]  /*2a210*/  ISETP.GT.AND P5, PT, R0, 0x80, P6 ;  /* 0x000000800000780c */ /* 0x000fe400037a4270 */
[----:B------:R-:W-:Y:S01]  /*2a220*/  ISETP.GT.AND P6, PT, R3, 0x69, PT ;  /* 0x000000690300780c */ /* 0x000fe20003fc4270 */
[----:B0-----:R-:W-:Y:S02]  /*2a230*/  FMUL R12, R229, R2 ;  /* 0x00000002e50c7220 */ /* 0x001fe40000400000 */
[----:B------:R-:W5:Y:S03]  /*2a240*/  LDL.LU R229, [R1+0xe0] ;  /* 0x0000e00001e57983 */ /* 0x000f660000300800 */
        /* <DEDUP_REMOVED lines=187> */
[-C--:B0-----:R-:W-:Y:S01]  /*2ae00*/  FMUL R12, R196, R2.reuse ;  /* 0x00000002c40c7220 */ /* 0x081fe20000400000 */
[----:B------:R-:W-:Y:S01]  /*2ae10*/  FMUL R13, R13, R2 ;  /* 0x000000020d0d7220 */ /* 0x000fe20000400000 */
        /* <DEDUP_REMOVED lines=28> */
[----:B0-----:R-:W-:Y:S01]  /*2afe0*/  FMUL R12, R191, R2 ;  /* 0x00000002bf0c7220 */ /* 0x001fe20000400000 */
[----:B------:R-:W-:Y:S01]  /*2aff0*/  F2FP.F16.F32.PACK_AB R13, RZ, R13 ;  /* 0x0000000dff0d723e */ /* 0x000fe200000000ff */
        /* <DEDUP_REMOVED lines=57> */
[-C--:B0-----:R-:W-:Y:S01]  /*2b390*/  FMUL R12, R181, R2.reuse ;  /* 0x00000002b50c7220 */ /* 0x081fe20000400000 */
[----:B------:R-:W-:Y:S01]  /*2b3a0*/  FMUL R14, R160, R2 ;  /* 0x00000002a00e7220 */ /* 0x000fe20000400000 */
        /* <DEDUP_REMOVED lines=27> */
[----:B0-----:R-:W-:Y:S01]  /*2b560*/  FMUL R12, R176, R2 ;  /* 0x00000002b00c7220 */ /* 0x001fe20000400000 */
[----:B------:R-:W-:Y:S01]  /*2b570*/  F2FP.F16.F32.PACK_AB R14, RZ, R14 ;  /* 0x0000000eff0e723e */ /* 0x000fe200000000ff */
        /* <DEDUP_REMOVED lines=30> */
[-C--:B0-----:R-:W-:Y:S01]  /*2b760*/  FMUL R12, R170, R2.reuse ;  /* 0x00000002aa0c7220 */ /* 0x081fe20000400000 */
[----:B------:R-:W-:Y:S01]  /*2b770*/  FMUL R20, R156, R2 ;  /* 0x000000029c147220 */ /* 0x000fe20000400000 */
        /* <DEDUP_REMOVED lines=38> */
[----:B------:R-:W-:Y:S01]  /*2b9e0*/  ISETP.GT.AND P5, PT, R0, 0x80, P4 ;  /* 0x000000800000780c */ /* 0x000fe200027a4270 */
[----:B0-----:R-:W-:Y:S01]  /*2b9f0*/  FMUL R12, R162, R2 ;  /* 0x00000002a20c7220 */ /* 0x001fe20000400000 */
[----:B------:R-:W-:Y:S01]  /*2ba00*/  ISETP.GT.AND P4, PT, R0, 0x88, P4 ;  /* 0x000000880000780c */ /* 0x000fe20002784270 */
[----:B------:R-:W5:Y:S03]  /*2ba10*/  LDL.LU R162, [R1+0x1e4] ;  /* 0x0001e40001a27983 */ /* 0x000f660000300800 */
[----:B------:R-:W-:-:S07]  /*2ba20*/  F2FP.F16.F32.PACK_AB R12, RZ, R12 ;  /* 0x0000000cff0c723e */ /* 0x000fce00000000ff */
[----:B------:R0:W-:Y:S01]  /*2ba30*/  @P5 STG.E.U16 desc[UR36][R8.64+0x1d2], R12 ;  /* 0x0001d20c08005986 */ /* 0x0001e2000c101524 */
[----:B------:R-:W-:Y:S01]  /*2ba40*/  ISETP.GT.AND P5, PT, R0, 0x88, P6 ;  /* 0x000000880000780c */ /* 0x000fe200037a4270 */
[----:B0-----:R-:W-:-:S12]  /*2ba50*/  FMUL R12, R161, R2 ;  /* 0x00000002a10c7220 */ /* 0x001fd80000400000 */
[----:B------:R0:W-:Y:S01]  /*2ba60*/  @P5 STG.E.U16 desc[UR36][R10.64+0x1d0], R13 ;  /* 0x0001d00d0a005986 */ /* 0x0001e2000c101524 */
[----:B------:R-:W-:-:S03]  /*2ba70*/  F2FP.F16.F32.PACK_AB R12, RZ, R12 ;  /* 0x0000000cff0c723e */ /* 0x000fc600000000ff */
[----:B------:R-:W5:Y:S01]  /*2ba80*/  LDL.LU R161, [R1+0x1e8] ;  /* 0x0001e80001a17983 */ /* 0x000f620000300800 */
[----:B------:R-:W-:-:S03]  /*2ba90*/  ISETP.GT.AND P5, PT, R0, 0x80, P2 ;  /* 0x000000800000780c */ /* 0x000fc600017a4270 */
[----:B------:R1:W-:Y:S01]  /*2baa0*/  @P4 STG.E.U16 desc[UR36][R10.64+0x1d2], R12 ;  /* 0x0001d20c0a004986 */ /* 0x0003e2000c101524 */
[C---:B------:R-:W-:Y:S02]  /*2bab0*/  ISETP.GT.AND P4, PT, R0.reuse, 0x80, P3 ;  /* 0x000000800000780c */ /* 0x040fe40001f84270 */
[----:B------:R-:W-:Y:S01]  /*2bac0*/  ISETP.GT.AND P2, PT, R0, 0x88, P2 ;  /* 0x000000880000780c */ /* 0x000fe20001744270 */
[-C--:B0-----:R-:W-:Y:S01]  /*2bad0*/  FMUL R13, R159, R2.reuse ;  /* 0x000000029f0d7220 */ /* 0x081fe20000400000 */
[----:B------:R-:W5:Y:S04]  /*2bae0*/  LDL.LU R160, [R1+0x1ec] ;  /* 0x0001ec0001a07983 */ /* 0x000f680000300800 */
[----:B------:R-:W-:Y:S01]  /*2baf0*/  F2FP.F16.F32.PACK_AB R13, RZ, R13 ;  /* 0x0000000dff0d723e */ /* 0x000fe200000000ff */
[----:B-1----:R-:W-:Y:S01]  /*2bb00*/  FMUL R12, R158, R2 ;  /* 0x000000029e0c7220 */ /* 0x002fe20000400000 */
[----:B------:R0:W-:Y:S01]  /*2bb10*/  @P5 STG.E.U16 desc[UR36][R8.64+0x1e0], R14 ;  /* 0x0001e00e08005986 */ /* 0x0001e2000c101524 */
[----:B------:R-:W-:-:S03]  /*2bb20*/  ISETP.GT.AND P3, PT, R0, 0x88, P3 ;  /* 0x000000880000780c */ /* 0x000fc60001f64270 */
[----:B------:R-:W-:Y:S01]  /*2bb30*/  F2FP.F16.F32.PACK_AB R12, RZ, R12 ;  /* 0x0000000cff0c723e */ /* 0x000fe200000000ff */
[----:B------:R1:W-:Y:S01]  /*2bb40*/  @P4 STG.E.U16 desc[UR36][R8.64+0x1e2], R13 ;  /* 0x0001e20d08004986 */ /* 0x0003e2000c101524 */
[C---:B------:R-:W-:Y:S02]  /*2bb50*/  ISETP.GT.AND P5, PT, R0.reuse, 0x80, P0 ;  /* 0x000000800000780c */ /* 0x040fe400007a4270 */
[----:B------:R-:W-:Y:S01]  /*2bb60*/  ISETP.GT.AND P4, PT, R0, 0x80, P1 ;  /* 0x000000800000780c */ /* 0x000fe20000f84270 */
[----:B------:R2:W-:Y:S01]  /*2bb70*/  @P2 STG.E.U16 desc[UR36][R10.64+0x1e0], R12 ;  /* 0x0001e00c0a002986 */ /* 0x0005e2000c101524 */
[----:B0-----:R-:W-:-:S03]  /*2bb80*/  F2FP.F16.F32.PACK_AB R14, RZ, R22 ;  /* 0x00000016ff0e723e */ /* 0x001fc600000000ff */
[----:B------:R-:W5:Y:S01]  /*2bb90*/  LDL.LU R159, [R1+0x1f0] ;  /* 0x0001f000019f7983 */ /* 0x000f620000300800 */
[----:B-1----:R-:W-:-:S03]  /*2bba0*/  F2FP.F16.F32.PACK_AB R13, RZ, R21 ;  /* 0x00000015ff0d723e */ /* 0x002fc600000000ff */
[----:B------:R-:W5:Y:S01]  /*2bbb0*/  LDL.LU R158, [R1+0x1f4] ;  /* 0x0001f400019e7983 */ /* 0x000f620000300800 */
[----:B--2---:R-:W-:-:S03]  /*2bbc0*/  F2FP.F16.F32.PACK_AB R12, RZ, R20 ;  /* 0x00000014ff0c723e */ /* 0x004fc600000000ff */
[----:B------:R-:W2:Y:S01]  /*2bbd0*/  LDL.LU R157, [R1+0x1f8] ;  /* 0x0001f800019d7983 */ /* 0x000ea20000300800 */
[----:B------:R-:W-:Y:S02]  /*2bbe0*/  PRMT R20, R14, 0x7610, R20 ;  /* 0x000076100e147816 */ /* 0x000fe40000000014 */
[----:B------:R-:W-:Y:S01]  /*2bbf0*/  PRMT R14, R13, 0x7610, R14 ;  /* 0x000076100d0e7816 */ /* 0x000fe2000000000e */
[----:B------:R-:W2:Y:S01]  /*2bc00*/  LDL.LU R156, [R1+0x1fc] ;  /* 0x0001fc00019c7983 */ /* 0x000ea20000300800 */
[----:B------:R-:W-:Y:S02]  /*2bc10*/  PRMT R13, R12, 0x7610, R13 ;  /* 0x000076100c0d7816 */ /* 0x000fe4000000000d */
[----:B------:R-:W-:Y:S01]  /*2bc20*/  F2FP.F16.F32.PACK_AB R12, RZ, R15 ;  /* 0x0000000fff0c723e */ /* 0x000fe200000000ff */
[----:B------:R-:W3:Y:S04]  /*2bc30*/  LDL.LU R22, [R1+0xc4] ;  /* 0x0000c40001167983 */ /* 0x000ee80000300800 */
[----:B------:R-:W-:Y:S04]  /*2bc40*/  @P3 STG.E.U16 desc[UR36][R10.64+0x1e2], R20 ;  /* 0x0001e2140a003986 */ /* 0x000fe8000c101524 */
[----:B------:R-:W4:Y:S04]  /*2bc50*/  LDL.LU R15, [R1+0x8] ;  /* 0x00000800010f7983 */ /* 0x000f280000300800 */
[----:B------:R0:W-:Y:S04]  /*2bc60*/  @P5 STG.E.U16 desc[UR36][R8.64+0x1f0], R14 ;  /* 0x0001f00e08005986 */ /* 0x0001e8000c101524 */
[----:B------:R1:W-:Y:S04]  /*2bc70*/  @P4 STG.E.U16 desc[UR36][R8.64+0x1f2], R13 ;  /* 0x0001f20d08004986 */ /* 0x0003e8000c101524 */
[----:B0-----:R-:W5:Y:S01]  /*2bc80*/  LDL.LU R14, [R1+0x4] ;  /* 0x00000400010e7983 */ /* 0x001f620000300800 */
[----:B-1----:R-:W-:-:S03]  /*2bc90*/  PRMT R13, R12, 0x7610, R13 ;  /* 0x000076100c0d7816 */ /* 0x002fc6000000000d */
[----:B------:R-:W2:Y:S01]  /*2bca0*/  LDL.LU R12, [R1] ;  /* 0x00000000010c7983 */ /* 0x000ea20000300800 */
[C---:B------:R-:W-:Y:S02]  /*2bcb0*/  ISETP.GT.AND P0, PT, R0.reuse, 0x88, P0 ;  /* 0x000000880000780c */ /* 0x040fe40000704270 */
[----:B------:R-:W-:Y:S02]  /*2bcc0*/  ISETP.GT.AND P1, PT, R0, 0x88, P1 ;  /* 0x000000880000780c */ /* 0x000fe40000f24270 */
[----:B------:R-:W-:Y:S01]  /*2bcd0*/  ISETP.GT.AND P3, PT, R3, 0x100, PT ;  /* 0x000001000300780c */ /* 0x000fe20003f64270 */
[----:B------:R-:W-:-:S08]  /*2bce0*/  FMUL R23, R23, R2 ;  /* 0x0000000217177220 */ /* 0x000fd00000400000 */
[----:B------:R0:W-:Y:S01]  /*2bcf0*/  @P0 STG.E.U16 desc[UR36][R10.64+0x1f0], R13 ;  /* 0x0001f00d0a000986 */ /* 0x0001e2000c101524 */
[----:B------:R-:W-:Y:S02]  /*2bd00*/  ISETP.GT.AND P0, PT, R0, RZ, P3 ;  /* 0x000000ff0000720c */ /* 0x000fe40001f04270 */
[----:B0-----:R-:W-:Y:S02]  /*2bd10*/  F2FP.F16.F32.PACK_AB R13, RZ, R23 ;  /* 0x00000017ff0d723e */ /* 0x001fe400000000ff */
[----:B------:R-:W3:Y:S04]  /*2bd20*/  LDL.LU R23, [R1+0xc0] ;  /* 0x0000c00001177983 */ /* 0x000ee80000300800 */
[----:B------:R0:W-:Y:S01]  /*2bd30*/  @P1 STG.E.U16 desc[UR36][R10.64+0x1f2], R13 ;  /* 0x0001f20d0a001986 */ /* 0x0001e2000c101524 */
[----:B----4-:R-:W-:-:S05]  /*2bd40*/  FMUL R15, R15, R2 ;  /* 0x000000020f0f7220 */ /* 0x010fca0000400000 */
[----:B0-----:R-:W-:Y:S01]  /*2bd50*/  F2FP.F16.F32.PACK_AB R10, RZ, R15 ;  /* 0x0000000fff0a723e */ /* 0x001fe200000000ff */
[-C--:B-----5:R-:W-:Y:S01]  /*2bd60*/  FMUL R14, R14, R2.reuse ;  /* 0x000000020e0e7220 */ /* 0x0a0fe20000400000 */
[----:B--2---:R-:W-:-:S04]  /*2bd70*/  FMUL R12, R12, R2 ;  /* 0x000000020c0c7220 */ /* 0x004fc80000400000 */
[----:B------:R-:W-:Y:S02]  /*2bd80*/  F2FP.F16.F32.PACK_AB R11, RZ, R14 ;  /* 0x0000000eff0b723e */ /* 0x000fe400000000ff */
[----:B------:R-:W2:Y:S01]  /*2bd90*/  LDL.LU R14, [R1+0x24] ;  /* 0x00002400010e7983 */ /* 0x000ea20000300800 */
[----:B------:R-:W-:-:S03]  /*2bda0*/  F2FP.F16.F32.PACK_AB R12, RZ, R12 ;  /* 0x0000000cff0c723e */ /* 0x000fc600000000ff */
[----:B------:R-:W4:Y:S04]  /*2bdb0*/  LDL.LU R15, [R1+0xac] ;  /* 0x0000ac00010f7983 */ /* 0x000f280000300800 */
[----:B------:R0:W-:Y:S02]  /*2bdc0*/  @P0 STG.E.U16 desc[UR36][R4.64+0x200], R12 ;  /* 0x0002000c04000986 */ /* 0x0001e4000c101524 */
[----:B0-----:R-:W-:Y:S02]  /*2bdd0*/  PRMT R12, R11, 0x7610, R12 ;  /* 0x000076100b0c7816 */ /* 0x001fe4000000000c */
[----:B------:R-:W5:Y:S01]  /*2bde0*/  LDL.LU R11, [R1+0xc] ;  /* 0x00000c00010b7983 */ /* 0x000f620000300800 */
[----:B------:R-:W-:Y:S02]  /*2bdf0*/  PRMT R13, R10, 0x7610, R13 ;  /* 0x000076100a0d7816 */ /* 0x000fe4000000000d */
[----:B------:R-:W-:-:S04]  /*2be00*/  ISETP.GT.AND P6, PT, R3, 0x101, PT ;  /* 0x000001010300780c */ /* 0x000fc80003fc4270 */
[C---:B------:R-:W-:Y:S02]  /*2be10*/  ISETP.GT.AND P2, PT, R0.reuse, RZ, P6 ;  /* 0x000000ff0000720c */ /* 0x040fe40003744270 */
[C---:B------:R-:W-:Y:S02]  /*2be20*/  ISETP.GT.AND P3, PT, R0.reuse, 0x8, P3 ;  /* 0x000000080000780c */ /* 0x040fe40001f64270 */
[----:B------:R-:W-:Y:S01]  /*2be30*/  ISETP.GT.AND P0, PT, R0, 0x8, P6 ;  /* 0x000000080000780c */ /* 0x000fe20003704270 */
[----:B-----5:R-:W-:-:S05]  /*2be40*/  FMUL R11, R11, R2 ;  /* 0x000000020b0b7220 */ /* 0x020fca0000400000 */
[----:B------:R-:W-:Y:S02]  /*2be50*/  F2FP.F16.F32.PACK_AB R10, RZ, R11 ;  /* 0x0000000bff0a723e */ /* 0x000fe400000000ff */
[----:B------:R-:W5:Y:S01]  /*2be60*/  LDL.LU R11, [R1+0x10] ;  /* 0x00001000010b7983 */ /* 0x000f620000300800 */
[----:B------:R-:W-:-:S03]  /*2be70*/  ISETP.GT.AND P5, PT, R3, 0x108, PT ;  /* 0x000001080300780c */ /* 0x000fc60003fa4270 */
[----:B------:R0:W-:Y:S04]  /*2be80*/  @P2 STG.E.U16 desc[UR36][R4.64+0x202], R12 ;  /* 0x0002020c04002986 */ /* 0x0001e8000c101524 */
[----:B------:R1:W-:Y:S01]  /*2be90*/  @P3 STG.E.U16 desc[UR36][R6.64+0x200], R13 ;  /* 0x0002000d06003986 */ /* 0x0003e2000c101524 */
[----:B0-----:R-:W-:-:S03]  /*2bea0*/  IADD3 R12, P1, P2, R154, R4, R152 ;  /* 0x000000049a0c7210 */ /* 0x001fc60007a3e098 */
[----:B------:R0:W-:Y:S01]  /*2beb0*/  @P0 STG.E.U16 desc[UR36][R6.64+0x202], R10 ;  /* 0x0002020a06000986 */ /* 0x0001e2000c101524 */
[----:B-1----:R-:W-:-:S03]  /*2bec0*/  IADD3.X R13, R155, R5, R153, P1, P2 ;  /* 0x000000059b0d7210 */ /* 0x002fc60000fe4499 */
[----:B------:R-:W3:Y:S01]  /*2bed0*/  LDL.LU R152, [R1+0xbc] ;  /* 0x0000bc0001987983 */ /* 0x000ee20000300800 */
[----:B------:R-:W-:-:S03]  /*2bee0*/  ISETP.GT.AND P1, PT, R0, RZ, P5 ;  /* 0x000000ff0000720c */ /* 0x000fc60002f24270 */
[----:B------:R-:W3:Y:S04]  /*2bef0*/  LDL.LU R153, [R1+0xb8] ;  /* 0x0000b80001997983 */ /* 0x000ee80000300800 */
[----:B0-----:R-:W2:Y:S01]  /*2bf00*/  LDL.LU R10, [R1+0x14] ;  /* 0x00001400010a7983 */ /* 0x001ea20000300800 */
[----:B-----5:R-:W-:-:S05]  /*2bf10*/  FMUL R11, R11, R2 ;  /* 0x000000020b0b7220 */ /* 0x020fca0000400000 */
[----:B------:R-:W-:-:S05]  /*2bf20*/  F2FP.F16.F32.PACK_AB R11, RZ, R11 ;  /* 0x0000000bff0b723e */ /* 0x000fca00000000ff */
[----:B------:R0:W-:Y:S04]  /*2bf30*/  @P1 STG.E.U16 desc[UR36][R4.64+0x210], R11 ;  /* 0x0002100b04001986 */ /* 0x0001e8000c101524 */
[----:B0-----:R-:W5:Y:S01]  /*2bf40*/  LDL.LU R11, [R1+0x18] ;  /* 0x00001800010b7983 */ /* 0x001f620000300800 */
[----:B------:R-:W-:-:S04]  /*2bf50*/  ISETP.GT.AND P4, PT, R3, 0x109, PT ;  /* 0x000001090300780c */ /* 0x000fc80003f84270 */
[----:B------:R-:W-:Y:S01]  /*2bf60*/  ISETP.GT.AND P0, PT, R0, RZ, P4 ;  /* 0x000000ff0000720c */ /* 0x000fe20002704270 */
[----:B--2---:R-:W-:-:S05]  /*2bf70*/  FMUL R10, R10, R2 ;  /* 0x000000020a0a7220 */ /* 0x004fca0000400000 */
[----:B------:R-:W-:Y:S02]  /*2bf80*/  F2FP.F16.F32.PACK_AB R10, RZ, R10 ;  /* 0x0000000aff0a723e */ /* 0x000fe400000000ff */
[----:B------:R-:W-:-:S05]  /*2bf90*/  ISETP.GT.AND P1, PT, R0, 0x8, P5 ;  /* 0x000000080000780c */ /* 0x000fca0002f24270 */
[----:B------:R0:W-:Y:S04]  /*2bfa0*/  @P0 STG.E.U16 desc[UR36][R4.64+0x212], R10 ;  /* 0x0002120a04000986 */ /* 0x0001e8000c101524 */
[----:B0-----:R-:W2:Y:S01]  /*2bfb0*/  LDL.LU R10, [R1+0x1c] ;  /* 0x00001c00010a7983 */ /* 0x001ea20000300800 */
[----:B-----5:R-:W-:-:S05]  /*2bfc0*/  FMUL R11, R11, R2 ;  /* 0x000000020b0b7220 */ /* 0x020fca0000400000 */
[----:B------:R-:W-:-:S05]  /*2bfd0*/  F2FP.F16.F32.PACK_AB R11, RZ, R11 ;  /* 0x0000000bff0b723e */ /* 0x000fca00000000ff */
[----:B------:R0:W-:Y:S04]  /*2bfe0*/  @P1 STG.E.U16 desc[UR36][R6.64+0x210], R11 ;  /* 0x0002100b06001986 */ /* 0x0001e8000c101524 */
[----:B0-----:R-:W5:Y:S01]  /*2bff0*/  LDL.LU R11, [R1+0x20] ;  /* 0x00002000010b7983 */ /* 0x001f620000300800 */
[----:B------:R-:W-:Y:S01]  /*2c000*/  ISETP.GT.AND P0, PT, R0, 0x8, P4 ;  /* 0x000000080000780c */ /* 0x000fe20002704270 */
[----:B--2---:R-:W-:Y:S01]  /*2c010*/  FMUL R10, R10, R2 ;  /* 0x000000020a0a7220 */ /* 0x004fe20000400000 */
[----:B------:R-:W-:-:S04]  /*2c020*/  ISETP.GT.AND P3, PT, R3, 0x110, PT ;  /* 0x000001100300780c */ /* 0x000fc80003f64270 */
[----:B------:R-:W-:-:S07]  /*2c030*/  F2FP.F16.F32.PACK_AB R10, RZ, R10 ;  /* 0x0000000aff0a723e */ /* 0x000fce00000000ff */
[----:B------:R5:W-:Y:S01]  /*2c040*/  @P0 STG.E.U16 desc[UR36][R6.64+0x212], R10 ;  /* 0x0002120a06000986 */ /* 0x000be2000c101524 */
[----:B------:R-:W-:Y:S02]  /*2c050*/  ISETP.GT.AND P0, PT, R0, RZ, P3 ;  /* 0x000000ff0000720c */ /* 0x000fe40001f04270 */
[----:B------:R-:W-:Y:S01]  /*2c060*/  ISETP.GT.AND P2, PT, R3, 0x111, PT ;  /* 0x000001110300780c */ /* 0x000fe20003f44270 */
[----:B------:R-:W-:-:S05]  /*2c070*/  FMUL R14, R14, R2 ;  /* 0x000000020e0e7220 */ /* 0x000fca0000400000 */
[----:B------:R-:W-:Y:S01]  /*2c080*/  F2FP.F16.F32.PACK_AB R14, RZ, R14 ;  /* 0x0000000eff0e723e */ /* 0x000fe200000000ff */
[----:B-----5:R-:W-:-:S05]  /*2c090*/  FMUL R10, R11, R2 ;  /* 0x000000020b0a7220 */ /* 0x020fca0000400000 */
[----:B------:R-:W-:-:S05]  /*2c0a0*/  F2FP.F16.F32.PACK_AB R10, RZ, R10 ;  /* 0x0000000aff0a723e */ /* 0x000fca00000000ff */
[----:B------:R0:W-:Y:S02]  /*2c0b0*/  @P0 STG.E.U16 desc[UR36][R4.64+0x220], R10 ;  /* 0x0002200a04000986 */ /* 0x0001e4000c101524 */
[----:B0-----:R-:W-:Y:S02]  /*2c0c0*/  IADD3 R10, P0, R154, R8, RZ ;  /* 0x000000089a0a7210 */ /* 0x001fe40007f1e0ff */
[----:B------:R-:W2:Y:S03]  /*2c0d0*/  LDL.LU R154, [R1+0xb4] ;  /* 0x0000b400019a7983 */ /* 0x000ea60000300800 */
[----:B------:R-:W-:Y:S01]  /*2c0e0*/  IMAD.X R11, R155, 0x1, R9, P0 ;  /* 0x000000019b0b7824 */ /* 0x000fe200000e0609 */
[----:B------:R-:W-:Y:S01]  /*2c0f0*/  ISETP.GT.AND P0, PT, R0, RZ, P2 ;  /* 0x000000ff0000720c */ /* 0x000fe20001704270 */
[----:B------:R-:W5:-:S12]  /*2c100*/  LDL.LU R155, [R1+0xb0] ;  /* 0x0000b000019b7983 */ /* 0x000f580000300800 */
[----:B------:R0:W-:Y:S04]  /*2c110*/  @P0 STG.E.U16 desc[UR36][R4.64+0x222], R14 ;  /* 0x0002220e04000986 */ /* 0x0001e8000c101524 */
[----:B0-----:R-:W4:Y:S01]  /*2c120*/  LDL.LU R14, [R1+0x28] ;  /* 0x00002800010e7983 */ /* 0x001f220000300800 */
[----:B------:R-:W-:Y:S01]  /*2c130*/  ISETP.GT.AND P0, PT, R0, 0x8, P3 ;  /* 0x000000080000780c */ /* 0x000fe20001f04270 */
[----:B----4-:R-:W-:-:S05]  /*2c140*/  FMUL R14, R14, R2 ;  /* 0x000000020e0e7220 */ /* 0x010fca0000400000 */
[----:B------:R-:W-:-:S07]  /*2c150*/  F2FP.F16.F32.PACK_AB R14, RZ, R14 ;  /* 0x0000000eff0e723e */ /* 0x000fce00000000ff */
[----:B------:R0:W-:Y:S04]  /*2c160*/  @P0 STG.E.U16 desc[UR36][R6.64+0x220], R14 ;  /* 0x0002200e06000986 */ /* 0x0001e8000c101524 */
[----:B0-----:R-:W4:Y:S01]  /*2c170*/  LDL.LU R14, [R1+0x2c] ;  /* 0x00002c00010e7983 */ /* 0x001f220000300800 */
[----:B------:R-:W-:Y:S01]  /*2c180*/  ISETP.GT.AND P0, PT, R0, 0x8, P2 ;  /* 0x000000080000780c */ /* 0x000fe20001704270 */
[----:B----4-:R-:W-:-:S05]  /*2c190*/  FMUL R14, R14, R2 ;  /* 0x000000020e0e7220 */ /* 0x010fca0000400000 */
[----:B------:R-:W-:-:S07]  /*2c1a0*/  F2FP.F16.F32.PACK_AB R14, RZ, R14 ;  /* 0x0000000eff0e723e */ /* 0x000fce00000000ff */
        /* <DEDUP_REMOVED lines=169> */
[----:B------:R-:W-:-:S05]  /*2cc40*/  FMUL R15, R15, R2 ;  /* 0x000000020f0f7220 */ /* 0x000fca0000400000 */
[----:B------:R-:W-:Y:S02]  /*2cc50*/  F2FP.F16.F32.PACK_AB R15, RZ, R15 ;  /* 0x0000000fff0f723e */ /* 0x000fe400000000ff */
[----:B------:R-:W-:Y:S01]  /*2cc60*/  ISETP.GT.AND P2, PT, R3, 0x158, PT ;  /* 0x000001580300780c */ /* 0x000fe20003f44270 */
[----:B----4-:R-:W-:-:S05]  /*2cc70*/  FMUL R14, R14, R2 ;  /* 0x000000020e0e7220 */ /* 0x010fca0000400000 */
[----:B------:R-:W-:-:S05]  /*2cc80*/  F2FP.F16.F32.PACK_AB R14, RZ, R14 ;  /* 0x0000000eff0e723e */ /* 0x000fca00000000ff */
[----:B------:R0:W-:Y:S01]  /*2cc90*/  @P0 STG.E.U16 desc[UR36][R6.64+0x2a0], R14 ;  /* 0x0002a00e06000986 */ /* 0x0001e2000c101524 */
[----:B------:R-:W-:Y:S02]  /*2cca0*/  ISETP.GT.AND P0, PT, R0, 0x8, P1 ;  /* 0x000000080000780c */ /* 0x000fe40000f04270 */
[----:B0-----:R-:W-:Y:S01]  /*2ccb0*/  PRMT R14, R15, 0x7610, R14 ;  /* 0x000076100f0e7816 */ /* 0x001fe2000000000e */
[----:B-----5:R-:W-:-:S10]  /*2ccc0*/  FMUL R15, R155, R2 ;  /* 0x000000029b0f7220 */ /* 0x020fd40000400000 */
[----:B------:R0:W-:Y:S01]  /*2ccd0*/  @P0 STG.E.U16 desc[UR36][R6.64+0x2a2], R14 ;  /* 0x0002a20e06000986 */ /* 0x0001e2000c101524 */
[----:B------:R-:W-:Y:S02]  /*2cce0*/  ISETP.GT.AND P0, PT, R0, RZ, P2 ;  /* 0x000000ff0000720c */ /* 0x000fe40001704270 */
[----:B------:R-:W-:Y:S02]  /*2ccf0*/  F2FP.F16.F32.PACK_AB R15, RZ, R15 ;  /* 0x0000000fff0f723e */ /* 0x000fe400000000ff */
[----:B------:R-:W-:Y:S02]  /*2cd00*/  ISETP.GT.AND P1, PT, R3, 0x159, PT ;  /* 0x000001590300780c */ /* 0x000fe40003f24270 */
[----:B0-----:R-:W-:Y:S01]  /*2cd10*/  PRMT R14, R15, 0x7610, R14 ;  /* 0x000076100f0e7816 */ /* 0x001fe2000000000e */
[----:B--2---:R-:W-:-:S06]  /*2cd20*/  FMUL R15, R154, R2 ;  /* 0x000000029a0f7220 */ /* 0x004fcc0000400000 */
[----:B------:R0:W-:Y:S01]  /*2cd30*/  @P0 STG.E.U16 desc[UR36][R4.64+0x2b0], R14 ;  /* 0x0002b00e04000986 */ /* 0x0001e2000c101524 */
[----:B------:R-:W-:Y:S02]  /*2cd40*/  ISETP.GT.AND P0, PT, R0, RZ, P1 ;  /* 0x000000ff0000720c */ /* 0x000fe40000f04270 */
[----:B------:R-:W-:-:S04]  /*2cd50*/  F2FP.F16.F32.PACK_AB R15, RZ, R15 ;  /* 0x0000000fff0f723e */ /* 0x000fc800000000ff */
[----:B------:R-:W-:Y:S01]  /*2cd60*/  PRMT R20, R15, 0x7610, R20 ;  /* 0x000076100f147816 */ /* 0x000fe20000000014 */
[----:B---3--:R-:W-:-:S06]  /*2cd70*/  FMUL R15, R153, R2 ;  /* 0x00000002990f7220 */ /* 0x008fcc0000400000 */
[----:B------:R1:W-:Y:S01]  /*2cd80*/  @P0 STG.E.U16 desc[UR36][R4.64+0x2b2], R20 ;  /* 0x0002b21404000986 */ /* 0x0003e2000c101524 */
[----:B------:R-:W-:Y:S02]  /*2cd90*/  ISETP.GT.AND P0, PT, R0, 0x8, P2 ;  /* 0x000000080000780c */ /* 0x000fe40001704270 */
[----:B------:R-:W-:Y:S01]  /*2cda0*/  F2FP.F16.F32.PACK_AB R15, RZ, R15 ;  /* 0x0000000fff0f723e */ /* 0x000fe200000000ff */
[----:B0-----:R-:W-:-:S05]  /*2cdb0*/  FMUL R14, R152, R2 ;  /* 0x00000002980e7220 */ /* 0x001fca0000400000 */
[----:B------:R-:W-:-:S05]  /*2cdc0*/  F2FP.F16.F32.PACK_AB R14, RZ, R14 ;  /* 0x0000000eff0e723e */ /* 0x000fca00000000ff */
[----:B------:R0:W-:Y:S01]  /*2cdd0*/  @P0 STG.E.U16 desc[UR36][R6.64+0x2b0], R15 ;  /* 0x0002b00f06000986 */ /* 0x0001e2000c101524 */
[----:B------:R-:W-:Y:S02]  /*2cde0*/  ISETP.GT.AND P0, PT, R0, 0x8, P1 ;  /* 0x000000080000780c */ /* 0x000fe40000f04270 */
[----:B------:R-:W-:Y:S02]  /*2cdf0*/  PRMT R21, R14, 0x7610, R21 ;  /* 0x000076100e157816 */ /* 0x000fe40000000015 */
[----:B------:R-:W-:Y:S01]  /*2ce00*/  ISETP.GT.AND P2, PT, R3, 0x160, PT ;  /* 0x000001600300780c */ /* 0x000fe20003f44270 */
[----:B------:R-:W-:-:S08]  /*2ce10*/  FMUL R14, R23, R2 ;  /* 0x00000002170e7220 */ /* 0x000fd00000400000 */
[----:B------:R2:W-:Y:S01]  /*2ce20*/  @P0 STG.E.U16 desc[UR36][R6.64+0x2b2], R21 ;  /* 0x0002b21506000986 */ /* 0x0005e2000c101524 */
[----:B------:R-:W-:Y:S02]  /*2ce30*/  ISETP.GT.AND P0, PT, R0, RZ, P2 ;  /* 0x000000ff0000720c */ /* 0x000fe40001704270 */
[----:B------:R-:W-:Y:S02]  /*2ce40*/  F2FP.F16.F32.PACK_AB R14, RZ, R14 ;  /* 0x0000000eff0e723e */ /* 0x000fe400000000ff */
[----:B------:R-:W-:Y:S02]  /*2ce50*/  ISETP.GT.AND P1, PT, R3, 0x161, PT ;  /* 0x000001610300780c */ /* 0x000fe40003f24270 */
[----:B-1----:R-:W-:Y:S01]  /*2ce60*/  PRMT R20, R14, 0x7610, R20 ;  /* 0x000076100e147816 */ /* 0x002fe20000000014 */
[----:B------:R-:W-:-:S06]  /*2ce70*/  FMUL R14, R22, R2 ;  /* 0x00000002160e7220 */ /* 0x000fcc0000400000 */
[----:B------:R1:W-:Y:S01]  /*2ce80*/  @P0 STG.E.U16 desc[UR36][R4.64+0x2c0], R20 ;  /* 0x0002c01404000986 */ /* 0x0003e2000c101524 */
[----:B------:R-:W-:Y:S02]  /*2ce90*/  ISETP.GT.AND P0, PT, R0, RZ, P1 ;  /* 0x000000ff0000720c */ /* 0x000fe40000f04270 */
[----:B------:R-:W-:-:S04]  /*2cea0*/  F2FP.F16.F32.PACK_AB R14, RZ, R14 ;  /* 0x0000000eff0e723e */ /* 0x000fc800000000ff */
[----:B0-----:R-:W-:Y:S01]  /*2ceb0*/  PRMT R15, R14, 0x7610, R15 ;  /* 0x000076100e0f7816 */ /* 0x001fe2000000000f */
[----:B------:R-:W-:-:S06]  /*2cec0*/  FMUL R14, R235, R2 ;  /* 0x00000002eb0e7220 */ /* 0x000fcc0000400000 */
[----:B------:R0:W-:Y:S01]  /*2ced0*/  @P0 STG.E.U16 desc[UR36][R4.64+0x2c2], R15 ;  /* 0x0002c20f04000986 */ /* 0x0001e2000c101524 */
[----:B------:R-:W-:Y:S02]  /*2cee0*/  ISETP.GT.AND P0, PT, R0, 0x8, P2 ;  /* 0x000000080000780c */ /* 0x000fe40001704270 */
[----:B------:R-:W-:-:S04]  /*2cef0*/  F2FP.F16.F32.PACK_AB R14, RZ, R14 ;  /* 0x0000000eff0e723e */ /* 0x000fc800000000ff */
[----:B--2---:R-:W-:Y:S01]  /*2cf00*/  PRMT R21, R14, 0x7610, R21 ;  /* 0x000076100e157816 */ /* 0x004fe20000000015 */
[----:B------:R-:W-:-:S06]  /*2cf10*/  FMUL R14, R234, R2 ;  /* 0x00000002ea0e7220 */ /* 0x000fcc0000400000 */
[----:B------:R2:W-:Y:S01]  /*2cf20*/  @P0 STG.E.U16 desc[UR36][R6.64+0x2c0], R21 ;  /* 0x0002c01506000986 */ /* 0x0005e2000c101524 */
[----:B------:R-:W-:Y:S02]  /*2cf30*/  ISETP.GT.AND P0, PT, R0, 0x8, P1 ;  /* 0x000000080000780c */ /* 0x000fe40000f04270 */
[----:B------:R-:W-:Y:S02]  /*2cf40*/  F2FP.F16.F32.PACK_AB R14, RZ, R14 ;  /* 0x0000000eff0e723e */ /* 0x000fe400000000ff */
[----:B------:R-:W-:Y:S02]  /*2cf50*/  ISETP.GT.AND P2, PT, R3, 0x168, PT ;  /* 0x000001680300780c */ /* 0x000fe40003f44270 */
[----:B-1----:R-:W-:Y:S01]  /*2cf60*/  PRMT R20, R14, 0x7610, R20 ;  /* 0x000076100e147816 */ /* 0x002fe20000000014 */
[----:B------:R-:W-:-:S06]  /*2cf70*/  FMUL R14, R233, R2 ;  /* 0x00000002e90e7220 */ /* 0x000fcc0000400000 */
[----:B------:R1:W-:Y:S01]  /*2cf80*/  @P0 STG.E.U16 desc[UR36][R6.64+0x2c2], R20 ;  /* 0x0002c21406000986 */ /* 0x0003e2000c101524 */
[----:B------:R-:W-:Y:S02]  /*2cf90*/  ISETP.GT.AND P0, PT, R0, RZ, P2 ;  /* 0x000000ff0000720c */ /* 0x000fe40001704270 */
[----:B------:R-:W-:Y:S02]  /*2cfa0*/  F2FP.F16.F32.PACK_AB R14, RZ, R14 ;  /* 0x0000000eff0e723e */ /* 0x000fe400000000ff */
[----:B------:R-:W-:Y:S02]  /*2cfb0*/  ISETP.GT.AND P1, PT, R3, 0x169, PT ;  /* 0x000001690300780c */ /* 0x000fe40003f24270 */
[----:B0-----:R-:W-:Y:S01]  /*2cfc0*/  PRMT R15, R14, 0x7610, R15 ;  /* 0x000076100e0f7816 */ /* 0x001fe2000000000f */
[----:B------:R-:W-:-:S06]  /*2cfd0*/  FMUL R14, R232, R2 ;  /* 0x00000002e80e7220 */ /* 0x000fcc0000400000 */
[----:B------:R0:W-:Y:S01]  /*2cfe0*/  @P0 STG.E.U16 desc[UR36][R4.64+0x2d0], R15 ;  /* 0x0002d00f04000986 */ /* 0x0001e2000c101524 */
[----:B------:R-:W-:Y:S02]  /*2cff0*/  ISETP.GT.AND P0, PT, R0, RZ, P1 ;  /* 0x000000ff0000720c */ /* 0x000fe40000f04270 */
[----:B------:R-:W-:-:S04]  /*2d000*/  F2FP.F16.F32.PACK_AB R14, RZ, R14 ;  /* 0x0000000eff0e723e */ /* 0x000fc800000000ff */
[----:B--2---:R-:W-:Y:S01]  /*2d010*/  PRMT R21, R14, 0x7610, R21 ;  /* 0x000076100e157816 */ /* 0x004fe20000000015 */
[----:B------:R-:W-:-:S06]  /*2d020*/  FMUL R14, R231, R2 ;  /* 0x00000002e70e7220 */ /* 0x000fcc0000400000 */
[----:B------:R2:W-:Y:S01]  /*2d030*/  @P0 STG.E.U16 desc[UR36][R4.64+0x2d2], R21 ;  /* 0x0002d21504000986 */ /* 0x0005e2000c101524 */
[----:B------:R-:W-:Y:S02]  /*2d040*/  ISETP.GT.AND P0, PT, R0, 0x8, P2 ;  /* 0x000000080000780c */ /* 0x000fe40001704270 */
[----:B------:R-:W-:-:S04]  /*2d050*/  F2FP.F16.F32.PACK_AB R14, RZ, R14 ;  /* 0x0000000eff0e723e */ /* 0x000fc800000000ff */
[----:B-1----:R-:W-:Y:S01]  /*2d060*/  PRMT R20, R14, 0x7610, R20 ;  /* 0x000076100e147816 */ /* 0x002fe20000000014 */
[----:B------:R-:W-:-:S06]  /*2d070*/  FMUL R14, R230, R2 ;  /* 0x00000002e60e7220 */ /* 0x000fcc0000400000 */
[----:B------:R1:W-:Y:S01]  /*2d080*/  @P0 STG.E.U16 desc[UR36][R6.64+0x2d0], R20 ;  /* 0x0002d01406000986 */ /* 0x0003e2000c101524 */
[----:B------:R-:W-:Y:S02]  /*2d090*/  ISETP.GT.AND P0, PT, R0, 0x8, P1 ;  /* 0x000000080000780c */ /* 0x000fe40000f04270 */
[----:B------:R-:W-:Y:S02]  /*2d0a0*/  F2FP.F16.F32.PACK_AB R14, RZ, R14 ;  /* 0x0000000eff0e723e */ /* 0x000fe400000000ff */
[----:B------:R-:W-:Y:S02]  /*2d0b0*/  ISETP.GT.AND P2, PT, R3, 0x170, PT ;  /* 0x000001700300780c */ /* 0x000fe40003f44270 */
[----:B0-----:R-:W-:Y:S01]  /*2d0c0*/  PRMT R15, R14, 0x7610, R15 ;  /* 0x000076100e0f7816 */ /* 0x001fe2000000000f */
[----:B------:R-:W-:-:S06]  /*2d0d0*/  FMUL R14, R229, R2 ;  /* 0x00000002e50e7220 */ /* 0x000fcc0000400000 */
[----:B------:R0:W-:Y:S01]  /*2d0e0*/  @P0 STG.E.U16 desc[UR36][R6.64+0x2d2], R15 ;  /* 0x0002d20f06000986 */ /* 0x0001e2000c101524 */
[----:B------:R-:W-:Y:S02]  /*2d0f0*/  ISETP.GT.AND P0, PT, R0, RZ, P2 ;  /* 0x000000ff0000720c */ /* 0x000fe40001704270 */
[----:B------:R-:W-:Y:S02]  /*2d100*/  F2FP.F16.F32.PACK_AB R14, RZ, R14 ;  /* 0x0000000eff0e723e */ /* 0x000fe400000000ff */
[----:B------:R-:W-:Y:S02]  /*2d110*/  ISETP.GT.AND P1, PT, R3, 0x171, PT ;  /* 0x000001710300780c */ /* 0x000fe40003f24270 */
[----:B--2---:R-:W-:Y:S01]  /*2d120*/  PRMT R21, R14, 0x7610, R21 ;  /* 0x000076100e157816 */ /* 0x004fe20000000015 */
[----:B------:R-:W-:-:S06]  /*2d130*/  FMUL R14, R228, R2 ;  /* 0x00000002e40e7220 */ /* 0x000fcc0000400000 */
[----:B------:R2:W-:Y:S01]  /*2d140*/  @P0 STG.E.U16 desc[UR36][R4.64+0x2e0], R21 ;  /* 0x0002e01504000986 */ /* 0x0005e2000c101524 */
[----:B------:R-:W-:Y:S02]  /*2d150*/  ISETP.GT.AND P0, PT, R0, RZ, P1 ;  /* 0x000000ff0000720c */ /* 0x000fe40000f04270 */
[----:B------:R-:W-:-:S04]  /*2d160*/  F2FP.F16.F32.PACK_AB R14, RZ, R14 ;  /* 0x0000000eff0e723e */ /* 0x000fc800000000ff */
[----:B-1----:R-:W-:Y:S01]  /*2d170*/  PRMT R20, R14, 0x7610, R20 ;  /* 0x000076100e147816 */ /* 0x002fe20000000014 */
[----:B------:R-:W-:-:S06]  /*2d180*/  FMUL R14, R227, R2 ;  /* 0x00000002e30e7220 */ /* 0x000fcc0000400000 */
[----:B------:R1:W-:Y:S01]  /*2d190*/  @P0 STG.E.U16 desc[UR36][R4.64+0x2e2], R20 ;  /* 0x0002e21404000986 */ /* 0x0003e2000c101524 */
[----:B------:R-:W-:Y:S02]  /*2d1a0*/  ISETP.GT.AND P0, PT, R0, 0x8, P2 ;  /* 0x000000080000780c */ /* 0x000fe40001704270 */
[----:B------:R-:W-:-:S04]  /*2d1b0*/  F2FP.F16.F32.PACK_AB R14, RZ, R14 ;  /* 0x0000000eff0e723e */ /* 0x000fc800000000ff */
[----:B0-----:R-:W-:Y:S01]  /*2d1c0*/  PRMT R15, R14, 0x7610, R15 ;  /* 0x000076100e0f7816 */ /* 0x001fe2000000000f */
[----:B------:R-:W-:-:S06]  /*2d1d0*/  FMUL R14, R226, R2 ;  /* 0x00000002e20e7220 */ /* 0x000fcc0000400000 */
[----:B------:R0:W-:Y:S01]  /*2d1e0*/  @P0 STG.E.U16 desc[UR36][R6.64+0x2e0], R15 ;  /* 0x0002e00f06000986 */ /* 0x0001e2000c101524 */
[----:B------:R-:W-:Y:S02]  /*2d1f0*/  ISETP.GT.AND P0, PT, R0, 0x8, P1 ;  /* 0x000000080000780c */ /* 0x000fe40000f04270 */
[----:B------:R-:W-:Y:S02]  /*2d200*/  F2FP.F16.F32.PACK_AB R14, RZ, R14 ;  /* 0x0000000eff0e723e */ /* 0x000fe400000000ff */
[----:B------:R-:W-:Y:S02]  /*2d210*/  ISETP.GT.AND P2, PT, R3, 0x178, PT ;  /* 0x000001780300780c */ /* 0x000fe40003f44270 */
[----:B--2---:R-:W-:Y:S01]  /*2d220*/  PRMT R21, R14, 0x7610, R21 ;  /* 0x000076100e157816 */ /* 0x004fe20000000015 */
[----:B------:R-:W-:-:S06]  /*2d230*/  FMUL R14, R225, R2 ;  /* 0x00000002e10e7220 */ /* 0x000fcc0000400000 */
        /* <DEDUP_REMOVED lines=330> */
[----:B------:R-:W-:-:S04]  /*2e6e0*/  ISETP.GT.AND P0, PT, R3, 0x1f0, PT ;  /* 0x000001f00300780c */ /* 0x000fc80003f04270 */
        /* <DEDUP_REMOVED lines=26> */
[----:B------:R-:W-:Y:S01]  /*2e890*/  @P1 STG.E.U16 desc[UR36][R4.64+0x3f0], R15 ;  /* 0x0003f00f04001986 */ /* 0x000fe2000c101524 */
[----:B------:R-:W-:-:S04]  /*2e8a0*/  ISETP.GT.AND P1, PT, R3, 0x1f9, PT ;  /* 0x000001f90300780c */ /* 0x000fc80003f24270 */
[----:B------:R-:W-:Y:S02]  /*2e8b0*/  ISETP.GT.AND P6, PT, R0, RZ, P1 ;  /* 0x000000ff0000720c */ /* 0x000fe40000fc4270 */
[----:B------:R-:W-:-:S04]  /*2e8c0*/  F2FP.F16.F32.PACK_AB R14, RZ, R14 ;  /* 0x0000000eff0e723e */ /* 0x000fc800000000ff */
[----:B--2---:R-:W-:Y:S01]  /*2e8d0*/  PRMT R21, R14, 0x7610, R21 ;  /* 0x000076100e157816 */ /* 0x004fe20000000015 */
[----:B------:R-:W-:-:S06]  /*2e8e0*/  FMUL R14, R157, R2 ;  /* 0x000000029d0e7220 */ /* 0x000fcc0000400000 */
[----:B------:R0:W-:Y:S01]  /*2e8f0*/  @P6 STG.E.U16 desc[UR36][R4.64+0x3f2], R21 ;  /* 0x0003f21504006986 */ /* 0x0001e2000c101524 */
[----:B------:R-:W-:Y:S02]  /*2e900*/  ISETP.GT.AND P6, PT, R0, 0x8, P2 ;  /* 0x000000080000780c */ /* 0x000fe400017c4270 */
[----:B------:R-:W-:-:S04]  /*2e910*/  F2FP.F16.F32.PACK_AB R14, RZ, R14 ;  /* 0x0000000eff0e723e */ /* 0x000fc800000000ff */
[----:B-1----:R-:W-:-:S07]  /*2e920*/  PRMT R20, R14, 0x7610, R20 ;  /* 0x000076100e147816 */ /* 0x002fce0000000014 */
[----:B0-----:R-:W-:Y:S02]  /*2e930*/  @P6 IMAD.MOV.U32 R4, RZ, RZ, R6 ;  /* 0x000000ffff046224 */ /* 0x001fe400078e0006 */
[----:B------:R-:W-:Y:S02]  /*2e940*/  @P6 IMAD.MOV.U32 R5, RZ, RZ, R7 ;  /* 0x000000ffff056224 */ /* 0x000fe400078e0007 */
[----:B------:R-:W-:-:S03]  /*2e950*/  FMUL R14, R156, R2 ;  /* 0x000000029c0e7220 */ /* 0x000fc60000400000 */
[----:B------:R0:W-:Y:S01]  /*2e960*/  @P6 STG.E.U16 desc[UR36][R4.64+0x3f0], R20 ;  /* 0x0003f01404006986 */ /* 0x0001e2000c101524 */
[----:B------:R-:W-:Y:S02]  /*2e970*/  ISETP.GT.AND P6, PT, R0, 0x8, P1 ;  /* 0x000000080000780c */ /* 0x000fe40000fc4270 */
[----:B------:R-:W-:Y:S01]  /*2e980*/  F2FP.F16.F32.PACK_AB R14, RZ, R14 ;  /* 0x0000000eff0e723e */ /* 0x000fe200000000ff */
[----:B------:R-:W-:-:S10]  /*2e990*/  FMUL R24, R24, R2 ;  /* 0x0000000218187220 */ /* 0x000fd40000400000 */
[----:B------:R0:W-:Y:S01]  /*2e9a0*/  @P6 STG.E.U16 desc[UR36][R6.64+0x3f2], R14 ;  /* 0x0003f20e06006986 */ /* 0x0001e2000c101524 */
[----:B------:R-:W-:-:S04]  /*2e9b0*/  ISETP.GT.AND P6, PT, R3, 0x100, PT ;  /* 0x000001000300780c */ /* 0x000fc80003fc4270 */
        /* <DEDUP_REMOVED lines=579> */
[C---:B------:R-:W-:Y:S02]  /*30df0*/  ISETP.GT.AND P6, PT, R0.reuse, 0x80, P5 ;  /* 0x000000800000780c */ /* 0x040fe40002fc4270 */
[----:B------:R-:W-:Y:S02]  /*30e00*/  F2FP.F16.F32.PACK_AB R140, RZ, R140 ;  /* 0x0000008cff8c723e */ /* 0x000fe400000000ff */
[----:B------:R-:W-:Y:S01]  /*30e10*/  ISETP.GT.AND P5, PT, R0, 0x88, P5 ;  /* 0x000000880000780c */ /* 0x000fe20002fa4270 */
[-C--:B------:R-:W-:Y:S01]  /*30e20*/  FMUL R141, R141, R2.reuse ;  /* 0x000000028d8d7220 */ /* 0x080fe20000400000 */
[-C--:B------:R-:W-:Y:S01]  /*30e30*/  FMUL R142, R142, R2.reuse ;  /* 0x000000028e8e7220 */ /* 0x080fe20000400000 */
[----:B------:R-:W-:-:S06]  /*30e40*/  FMUL R143, R143, R2 ;  /* 0x000000028f8f7220 */ /* 0x000fcc0000400000 */
[----:B------:R0:W-:Y:S01]  /*30e50*/  @P6 STG.E.U16 desc[UR36][R8.64+0x3d0], R140 ;  /* 0x0003d08c08006986 */ /* 0x0001e2000c101524 */
[C---:B------:R-:W-:Y:S02]  /*30e60*/  ISETP.GT.AND P6, PT, R0.reuse, 0x80, P4 ;  /* 0x000000800000780c */ /* 0x040fe400027c4270 */
[----:B------:R-:W-:Y:S02]  /*30e70*/  ISETP.GT.AND P4, PT, R0, 0x88, P4 ;  /* 0x000000880000780c */ /* 0x000fe40002784270 */
[----:B------:R-:W-:Y:S02]  /*30e80*/  F2FP.F16.F32.PACK_AB R141, RZ, R141 ;  /* 0x0000008dff8d723e */ /* 0x000fe400000000ff */
[----:B------:R-:W-:Y:S02]  /*30e90*/  F2FP.F16.F32.PACK_AB R142, RZ, R142 ;  /* 0x0000008eff8e723e */ /* 0x000fe400000000ff */
[----:B------:R-:W-:-:S05]  /*30ea0*/  F2FP.F16.F32.PACK_AB R143, RZ, R143 ;  /* 0x0000008fff8f723e */ /* 0x000fca00000000ff */
[----:B------:R0:W-:Y:S04]  /*30eb0*/  @P6 STG.E.U16 desc[UR36][R8.64+0x3d2], R141 ;  /* 0x0003d28d08006986 */ /* 0x0001e8000c101524 */
[----:B------:R0:W-:Y:S01]  /*30ec0*/  @P5 STG.E.U16 desc[UR36][R10.64+0x3d0], R142 ;  /* 0x0003d08e0a005986 */ /* 0x0001e2000c101524 */
[----:B------:R-:W-:-:S03]  /*30ed0*/  ISETP.GT.AND P5, PT, R0, 0x80, P0 ;  /* 0x000000800000780c */ /* 0x000fc600007a4270 */
[----:B------:R0:W-:Y:S01]  /*30ee0*/  @P4 STG.E.U16 desc[UR36][R10.64+0x3d2], R143 ;  /* 0x0003d28f0a004986 */ /* 0x0001e2000c101524 */
[----:B------:R-:W-:Y:S01]  /*30ef0*/  ISETP.GT.AND P4, PT, R0, 0x80, P3 ;  /* 0x000000800000780c */ /* 0x000fe20001f84270 */
[-C--:B------:R-:W-:Y:S01]  /*30f00*/  FMUL R144, R144, R2.reuse ;  /* 0x0000000290907220 */ /* 0x080fe20000400000 */
[----:B------:R-:W-:-:S04]  /*30f10*/  FMUL R145, R145, R2 ;  /* 0x0000000291917220 */ /* 0x000fc80000400000 */
[----:B------:R-:W-:Y:S02]  /*30f20*/  F2FP.F16.F32.PACK_AB R144, RZ, R144 ;  /* 0x00000090ff90723e */ /* 0x000fe400000000ff */
[----:B------:R-:W-:Y:S02]  /*30f30*/  F2FP.F16.F32.PACK_AB R145, RZ, R145 ;  /* 0x00000091ff91723e */ /* 0x000fe400000000ff */
[C---:B------:R-:W-:Y:S01]  /*30f40*/  ISETP.GT.AND P0, PT, R0.reuse, 0x88, P0 ;  /* 0x000000880000780c */ /* 0x040fe20000704270 */
[----:B------:R0:W-:Y:S01]  /*30f50*/  @P5 STG.E.U16 desc[UR36][R8.64+0x3e0], R144 ;  /* 0x0003e09008005986 */ /* 0x0001e2000c101524 */
[C---:B------:R-:W-:Y:S02]  /*30f60*/  ISETP.GT.AND P3, PT, R0.reuse, 0x88, P3 ;  /* 0x000000880000780c */ /* 0x040fe40001f64270 */
[C---:B------:R-:W-:Y:S01]  /*30f70*/  ISETP.GT.AND P5, PT, R0.reuse, 0x80, P2 ;  /* 0x000000800000780c */ /* 0x040fe200017a4270 */
[----:B------:R0:W-:Y:S01]  /*30f80*/  @P4 STG.E.U16 desc[UR36][R8.64+0x3e2], R145 ;  /* 0x0003e29108004986 */ /* 0x0001e2000c101524 */
[----:B------:R-:W-:Y:S01]  /*30f90*/  ISETP.GT.AND P4, PT, R0, 0x80, P1 ;  /* 0x000000800000780c */ /* 0x000fe20000f84270 */
[-C--:B------:R-:W-:Y:S01]  /*30fa0*/  FMUL R146, R146, R2.reuse ;  /* 0x0000000292927220 */ /* 0x080fe20000400000 */
[C---:B------:R-:W-:Y:S01]  /*30fb0*/  ISETP.GT.AND P2, PT, R0.reuse, 0x88, P2 ;  /* 0x000000880000780c */ /* 0x040fe20001744270 */
[-C--:B------:R-:W-:Y:S01]  /*30fc0*/  FMUL R147, R147, R2.reuse ;  /* 0x0000000293937220 */ /* 0x080fe20000400000 */
[----:B------:R-:W-:Y:S01]  /*30fd0*/  ISETP.GT.AND P1, PT, R0, 0x88, P1 ;  /* 0x000000880000780c */ /* 0x000fe20000f24270 */
[-C--:B------:R-:W-:Y:S01]  /*30fe0*/  FMUL R148, R148, R2.reuse ;  /* 0x0000000294947220 */ /* 0x080fe20000400000 */
[-C--:B------:R-:W-:Y:S01]  /*30ff0*/  FMUL R149, R149, R2.reuse ;  /* 0x0000000295957220 */ /* 0x080fe20000400000 */
[-C--:B------:R-:W-:Y:S01]  /*31000*/  FMUL R150, R150, R2.reuse ;  /* 0x0000000296967220 */ /* 0x080fe20000400000 */
[----:B------:R-:W-:Y:S01]  /*31010*/  FMUL R151, R151, R2 ;  /* 0x0000000297977220 */ /* 0x000fe20000400000 */
[----:B------:R-:W-:-:S02]  /*31020*/  F2FP.F16.F32.PACK_AB R146, RZ, R146 ;  /* 0x00000092ff92723e */ /* 0x000fc400000000ff */
[----:B------:R-:W-:Y:S02]  /*31030*/  F2FP.F16.F32.PACK_AB R147, RZ, R147 ;  /* 0x00000093ff93723e */ /* 0x000fe400000000ff */
[----:B------:R-:W-:Y:S02]  /*31040*/  F2FP.F16.F32.PACK_AB R148, RZ, R148 ;  /* 0x00000094ff94723e */ /* 0x000fe400000000ff */
[----:B------:R-:W-:Y:S02]  /*31050*/  F2FP.F16.F32.PACK_AB R149, RZ, R149 ;  /* 0x00000095ff95723e */ /* 0x000fe400000000ff */
[----:B------:R-:W-:Y:S02]  /*31060*/  F2FP.F16.F32.PACK_AB R150, RZ, R150 ;  /* 0x00000096ff96723e */ /* 0x000fe400000000ff */
[----:B------:R-:W-:Y:S01]  /*31070*/  F2FP.F16.F32.PACK_AB R151, RZ, R151 ;  /* 0x00000097ff97723e */ /* 0x000fe200000000ff */
[----:B------:R0:W-:Y:S04]  /*31080*/  @P0 STG.E.U16 desc[UR36][R10.64+0x3e0], R146 ;  /* 0x0003e0920a000986 */ /* 0x0001e8000c101524 */
[----:B------:R0:W-:Y:S04]  /*31090*/  @P3 STG.E.U16 desc[UR36][R10.64+0x3e2], R147 ;  /* 0x0003e2930a003986 */ /* 0x0001e8000c101524 */
[----:B------:R0:W-:Y:S04]  /*310a0*/  @P5 STG.E.U16 desc[UR36][R8.64+0x3f0], R148 ;  /* 0x0003f09408005986 */ /* 0x0001e8000c101524 */
[----:B------:R0:W-:Y:S04]  /*310b0*/  @P4 STG.E.U16 desc[UR36][R8.64+0x3f2], R149 ;  /* 0x0003f29508004986 */ /* 0x0001e8000c101524 */
[----:B------:R0:W-:Y:S04]  /*310c0*/  @P2 STG.E.U16 desc[UR36][R10.64+0x3f0], R150 ;  /* 0x0003f0960a002986 */ /* 0x0001e8000c101524 */
[----:B------:R0:W-:Y:S02]  /*310d0*/  @P1 STG.E.U16 desc[UR36][R10.64+0x3f2], R151 ;  /* 0x0003f2970a001986 */ /* 0x0001e4000c101524 */
.L_x_1052:
[----:B------:R-:W-:Y:S05]  /*310e0*/  BSYNC B0 ;  /* 0x0000000000007941 */ /* 0x000fea0003800000 */
.L_x_32:
[----:B0-----:R-:W2:Y:S04]  /*310f0*/  LDL.LU R5, [R1+0x604] ;  /* 0x0006040001057983 */ /* 0x001ea80000300800 */
[----:B------:R-:W2:Y:S01]  /*31100*/  LDL.LU R4, [R1+0x608] ;  /* 0x0006080001047983 */ /* 0x000ea20000300800 */
[----:B------:R-:W-:Y:S01]  /*31110*/  ULDC UR4, c[0x0][0xc] ;  /* 0x0000030000047ab9 */ /* 0x000fe20000000800 */
[----:B------:R-:W-:Y:S01]  /*31120*/  ULDC UR5, c[0x0][0x10] ;  /* 0x0000040000057ab9 */ /* 0x000fe20000000800 */
[----:B------:R-:W2:Y:S01]  /*31130*/  LDC R3, c[0x0][0x14] ;  /* 0x00000500ff037b82 */ /* 0x000ea20000000800 */
[----:B------:R-:W-:Y:S01]  /*31140*/  UIMAD.WIDE.U32 UR4, UR4, UR5, URZ ;  /* 0x00000005040472a5 */ /* 0x000fe2000f8e003f */
[----:B------:R-:W-:Y:S01]  /*31150*/  PRMT R0, RZ, 0x7610, R0 ;  /* 0x00007610ff007816 */ /* 0x000fe20000000000 */
[----:B------:R-:W-:-:S02]  /*31160*/  IMAD.MOV.U32 R23, RZ, RZ, -0x1 ;  /* 0xffffffffff177424 */ /* 0x000fc400078e00ff */
[----:B------:R-:W-:Y:S02]  /*31170*/  IMAD.MOV.U32 R160, RZ, RZ, -0x1 ;  /* 0xffffffffffa07424 */ /* 0x000fe400078e00ff */
[----:B--2---:R-:W-:-:S04]  /*31180*/  IMAD.WIDE.U32 R4, R3, UR4, R4 ;  /* 0x0000000403047c25 */ /* 0x004fc8000f8e0004 */
[----:B------:R-:W-:Y:S01]  /*31190*/  IMAD R3, R3, UR5, RZ ;  /* 0x0000000503037c24 */ /* 0x000fe2000f8e02ff */
[----:B------:R-:W-:Y:S01]  /*311a0*/  ULDC.64 UR4, c[0x0][0x650] ;  /* 0x0001940000047ab9 */ /* 0x000fe20000000a00 */
[----:B------:R-:W-:Y:S01]  /*311b0*/  IMAD.MOV.U32 R25, RZ, RZ, R4 ;  /* 0x000000ffff197224 */ /* 0x000fe200078e0004 */
[----:B------:R-:W-:Y:S01]  /*311c0*/  ISETP.GE.U32.AND P0, PT, R4, UR4, PT ;  /* 0x0000000404007c0c */ /* 0x000fe2000bf06070 */
[----:B------:R-:W-:-:S05]  /*311d0*/  IMAD.IADD R28, R5, 0x1, R3 ;  /* 0x00000001051c7824 */ /* 0x000fca00078e0203 */
[----:B------:R0:W-:Y:S01]  /*311e0*/  STL [R1+0x604], R28 ;  /* 0x0006041c01007387 */ /* 0x0001e20000100800 */
[----:B------:R-:W-:-:S03]  /*311f0*/  ISETP.GE.U32.AND.EX P0, PT, R28, UR5, PT, P0 ;  /* 0x000000051c007c0c */ /* 0x000fc6000bf06100 */
[----:B------:R0:W-:Y:S10]  /*31200*/  STL [R1+0x608], R25 ;  /* 0x0006081901007387 */ /* 0x0001f40000100800 */
[----:B0-----:R-:W-:Y:S05]  /*31210*/  @P0 BRA `(.L_x_1053) ;  /* 0x0000000400700947 */ /* 0x001fea0003800000 */
[----:B------:R-:W0:Y:S01]  /*31220*/  S2R R20, SR_CTAID.X ;  /* 0x0000000000147919 */ /* 0x000e220000002500 */
[----:B---3--:R-:W2:Y:S01]  /*31230*/  LDC.64 R10, c[0x0][0x628] ;  /* 0x00018a00ff0a7b82 */ /* 0x008ea20000000a00 */
[----:B------:R-:W-:Y:S01]  /*31240*/  ULDC UR4, c[0x0][0x150] ;  /* 0x0000540000047ab9 */ /* 0x000fe20000000800 */
[----:B----4-:R-:W-:Y:S01]  /*31250*/  IMAD.MOV.U32 R8, RZ, RZ, R25 ;  /* 0x000000ffff087224 */ /* 0x010fe200078e0019 */
[----:B------:R-:W3:Y:S01]  /*31260*/  S2R R22, SR_CTAID.Y ;  /* 0x0000000000167919 */ /* 0x000ee20000002600 */
[----:B------:R-:W-:-:S04]  /*31270*/  IMAD.MOV.U32 R9, RZ, RZ, R28 ;  /* 0x000000ffff097224 */ /* 0x000fc800078e001c */
[----:B------:R-:W4:Y:S08]  /*31280*/  LDC R23, c[0x0][0x144] ;  /* 0x00005100ff177b82 */ /* 0x000f300000000800 */
[----:B-1----:R-:W1:Y:S08]  /*31290*/  LDC R12, c[0x0][0x630] ;  /* 0x00018c00ff0c7b82 */ /* 0x002e700000000800 */
[----:B------:R-:W1:Y:S01]  /*312a0*/  LDC.64 R14, c[0x0][0x620] ;  /* 0x00018800ff0e7b82 */ /* 0x000e620000000a00 */
[----:B--2---:R-:W-:-:S04]  /*312b0*/  ISETP.NE.U32.AND P0, PT, R10, RZ, PT ;  /* 0x000000ff0a00720c */ /* 0x004fc80003f05070 */
[----:B------:R-:W-:Y:S02]  /*312c0*/  ISETP.NE.AND.EX P0, PT, R11, RZ, PT, P0 ;  /* 0x000000ff0b00720c */ /* 0x000fe40003f05300 */
[----:B0-----:R-:W-:-:S05]  /*312d0*/  I2FP.F32.U32 R0, R20 ;  /* 0x0000001400007245 */ /* 0x001fca0000201000 */
[----:B------:R-:W-:-:S04]  /*312e0*/  FMUL R0, R0, UR4 ;  /* 0x0000000400007c20 */ /* 0x000fc80008400000 */
[----:B------:R0:W2:Y:S02]  /*312f0*/  F2I.U32.TRUNC.NTZ R21, R0 ;  /* 0x0000000000157305 */ /* 0x0000a4000020f000 */
[----:B---34-:R-:W-:Y:S05]  /*31300*/  @!P0 BRA `(.L_x_1054) ;  /* 0x0000000000288947 */ /* 0x018fea0003800000 */
[----:B0-----:R-:W0:Y:S02]  /*31310*/  LDC R0, c[0x0][0x634] ;  /* 0x00018d00ff007b82 */ /* 0x001e240000000800 */
[----:B0-----:R-:W-:-:S05]  /*31320*/  IADD3 R3, P0, R25, R0, RZ ;  /* 0x0000000019037210 */ /* 0x001fca0007f1e0ff */
        /* <DEDUP_REMOVED lines=8> */
.L_x_1054:
[-CC-:B-1----:R-:W-:Y:S01]  /*313b0*/  SHF.R.U64 R160, R8, R12.reuse, R9.reuse ;  /* 0x0000000c08a07219 */ /* 0x182fe20000001209 */
[----:B------:R-:W1:Y:S01]  /*313c0*/  LDC.64 R26, c[0x0][0x640] ;  /* 0x00019000ff1a7b82 */ /* 0x000e620000000a00 */
[----:B0-----:R-:W-:Y:S01]  /*313d0*/  SHF.R.U32.HI R0, RZ, R12, R9 ;  /* 0x0000000cff007219 */ /* 0x001fe20000011609 */
[----:B------:R-:W-:Y:S01]  /*313e0*/  IMAD.MOV.U32 R4, RZ, RZ, R25 ;  /* 0x000000ffff047224 */ /* 0x000fe200078e0019 */
[----:B------:R-:W-:Y:S01]  /*313f0*/  IADD3 R3, P0, RZ, -R160, RZ ;  /* 0x800000a0ff037210 */ /* 0x000fe20007f1e0ff */
[----:B--2---:R-:W-:Y:S01]  /*31400*/  IMAD.MOV R21, RZ, RZ, -R21 ;  /* 0x000000ffff157224 */ /* 0x004fe200078e0a15 */
[----:B------:R-:W-:Y:S01]  /*31410*/  ULDC UR4, c[0x0][0x154] ;  /* 0x0000550000047ab9 */ /* 0x000fe20000000800 */
[----:B------:R-:W-:Y:S02]  /*31420*/  IMAD.MOV.U32 R7, RZ, RZ, 0x1 ;  /* 0x00000001ff077424 */ /* 0x000fe400078e00ff */
[----:B------:R-:W0:Y:S01]  /*31430*/  LDC R6, c[0x0][0x618] ;  /* 0x00018600ff067b82 */ /* 0x000e220000000800 */
[----:B------:R-:W-:-:S02]  /*31440*/  IMAD.X R5, RZ, RZ, ~R0, P0 ;  /* 0x000000ffff057224 */ /* 0x000fc400000e0e00 */
[----:B------:R-:W-:Y:S02]  /*31450*/  IMAD R21, R23, R21, R20 ;  /* 0x0000001517157224 */ /* 0x000fe400078e0214 */
[-C--:B------:R-:W-:Y:S02]  /*31460*/  IMAD R0, R5, R14.reuse, RZ ;  /* 0x0000000e05007224 */ /* 0x080fe400078e02ff */
[----:B------:R-:W-:Y:S01]  /*31470*/  IMAD.MOV.U32 R5, RZ, RZ, R28 ;  /* 0x000000ffff057224 */ /* 0x000fe200078e001c */
[----:B------:R-:W2:Y:S01]  /*31480*/  LDC R8, c[0x0][0x608] ;  /* 0x00018200ff087b82 */ /* 0x000ea20000000800 */
[----:B------:R-:W-:-:S04]  /*31490*/  IMAD.WIDE.U32 R4, R3, R14, R4 ;  /* 0x0000000e03047225 */ /* 0x000fc800078e0004 */
[----:B------:R-:W-:-:S03]  /*314a0*/  IMAD R3, R3, R15, R0 ;  /* 0x0000000f03037224 */ /* 0x000fc600078e0200 */
[----:B------:R-:W3:Y:S01]  /*314b0*/  LDC R24, c[0x0][0x658] ;  /* 0x00019600ff187b82 */ /* 0x000ee20000000800 */
[----:B------:R-:W-:Y:S01]  /*314c0*/  I2FP.F32.U32 R0, R22 ;  /* 0x0000001600007245 */ /* 0x000fe20000201000 */
[----:B------:R-:W-:Y:S01]  /*314d0*/  IMAD.IADD R3, R5, 0x1, R3 ;  /* 0x0000000105037824 */ /* 0x000fe200078e0203 */
[----:B-1----:R-:W-:Y:S01]  /*314e0*/  ISETP.NE.U32.AND P0, PT, R26, RZ, PT ;  /* 0x000000ff1a00720c */ /* 0x002fe20003f05070 */
[----:B------:R-:W-:Y:S02]  /*314f0*/  IMAD.MOV.U32 R5, RZ, RZ, -0x1 ;  /* 0xffffffffff057424 */ /* 0x000fe400078e00ff */
[----:B------:R-:W-:Y:S02]  /*31500*/  FMUL R0, R0, UR4 ;  /* 0x0000000400007c20 */ /* 0x000fe40008400000 */
[----:B------:R-:W1:Y:S01]  /*31510*/  LDC R15, c[0x0][0x148] ;  /* 0x00005200ff0f7b82 */ /* 0x000e620000000800 */
[----:B0-----:R-:W-:Y:S01]  /*31520*/  SHF.R.U64 R12, R4, R6, R3 ;  /* 0x00000006040c7219 */ /* 0x001fe20000001203 */
[----:B------:R0:W4:Y:S01]  /*31530*/  F2I.U32.TRUNC.NTZ R13, R0 ;  /* 0x00000000000d7305 */ /* 0x000122000020f000 */
[----:B------:R-:W-:-:S02]  /*31540*/  ISETP.NE.AND.EX P0, PT, R27, RZ, PT, P0 ;  /* 0x000000ff1b00720c */ /* 0x000fc40003f05300 */
[----:B------:R-:W-:-:S03]  /*31550*/  SHF.R.U32.HI R3, RZ, R6, R3 ;  /* 0x00000006ff037219 */ /* 0x000fc60000011603 */
[----:B------:R-:W0:Y:S01]  /*31560*/  LDC R20, c[0x0][0x600] ;  /* 0x00018000ff147b82 */ /* 0x000e220000000800 */
[-CC-:B--2---:R-:W-:Y:S02]  /*31570*/  SHF.R.U64 R10, R12, R8.reuse, R3.reuse ;  /* 0x000000080c0a7219 */ /* 0x184fe40000001203 */
[----:B------:R-:W-:-:S05]  /*31580*/  SHF.R.U32.HI R3, RZ, R8, R3 ;  /* 0x00000008ff037219 */ /* 0x000fca0000011603 */
[----:B------:R-:W2:Y:S01]  /*31590*/  LDC R25, c[0x0][0x648] ;  /* 0x00019200ff197b82 */ /* 0x000ea20000000800 */
[-C--:B---3--:R-:W-:Y:S02]  /*315a0*/  SHF.L.U32 R4, R5, R24.reuse, RZ ;  /* 0x0000001805047219 */ /* 0x088fe400000006ff */
[--C-:B------:R-:W-:Y:S02]  /*315b0*/  SHF.R.U64 R14, R10, R24, R3.reuse ;  /* 0x000000180a0e7219 */ /* 0x100fe40000001203 */
[----:B------:R-:W-:Y:S02]  /*315c0*/  LOP3.LUT R23, RZ, R4, RZ, 0x33, !PT ;  /* 0x00000004ff177212 */ /* 0x000fe400078e33ff */
[-C--:B------:R-:W-:Y:S01]  /*315d0*/  SHF.R.U32.HI R5, RZ, R24.reuse, R3 ;  /* 0x00000018ff057219 */ /* 0x080fe20000011603 */
[----:B------:R-:W3:Y:S01]  /*315e0*/  LDC R28, c[0x0][0x638] ;  /* 0x00018e00ff1c7b82 */ /* 0x000ee20000000800 */
[----:B------:R-:W-:Y:S01]  /*315f0*/  SHF.L.U32 R172, R7, R24, RZ ;  /* 0x0000001807ac7219 */ /* 0x000fe200000006ff */
[----:B------:R-:W-:-:S06]  /*31600*/  IMAD.MOV.U32 R4, RZ, RZ, R14 ;  /* 0x000000ffff047224 */ /* 0x000fcc00078e000e */
[----:B------:R-:W0:Y:S01]  /*31610*/  LDC R29, c[0x0][0x610] ;  /* 0x00018400ff1d7b82 */ /* 0x000e220000000800 */
[----:B----4-:R-:W-:Y:S05]  /*31620*/  @!P0 BRA `(.L_x_1055) ;  /* 0x0000000000288947 */ /* 0x010fea0003800000 */
        /* <DEDUP_REMOVED lines=10> */
.L_x_1055:
[----:B------:R-:W4:Y:S01]  /*316d0*/  LDC R3, c[0x0][0x65c] ;  /* 0x00019700ff037b82 */ /* 0x000f220000000800 */
[----:B0-2---:R-:W-:Y:S01]  /*316e0*/  SHF.R.U64 R0, R4, R25, R5 ;  /* 0x0000001904007219 */ /* 0x005fe20000001205 */
[----:B------:R-:W-:Y:S01]  /*316f0*/  VIADD R7, R20, 0xffffffff ;  /* 0xffffffff14077836 */ /* 0x000fe20000000000 */
[----:B------:R-:W-:Y:S01]  /*31700*/  LOP3.LUT R5, R10, R23, RZ, 0xc0, !PT ;  /* 0x000000170a057212 */ /* 0x000fe200078ec0ff */
[----:B------:R-:W-:Y:S02]  /*31710*/  IMAD.MOV R13, RZ, RZ, -R13 ;  /* 0x000000ffff0d7224 */ /* 0x000fe400078e0a0d */
[----:B------:R-:W-:Y:S02]  /*31720*/  IMAD.MOV.U32 R4, RZ, RZ, 0x1 ;  /* 0x00000001ff047424 */ /* 0x000fe400078e00ff */
[----:B------:R-:W-:Y:S01]  /*31730*/  IMAD R172, R172, R0, R5 ;  /* 0x00000000acac7224 */ /* 0x000fe200078e0205 */
[----:B------:R-:W-:Y:S02]  /*31740*/  LOP3.LUT R5, R12, R7, RZ, 0xc0, !PT ;  /* 0x000000070c057212 */ /* 0x000fe400078ec0ff */
[----:B----4-:R-:W-:Y:S01]  /*31750*/  ISETP.NE.AND P0, PT, R3, 0x1, PT ;  /* 0x000000010300780c */ /* 0x010fe20003f05270 */
[----:B------:R-:W-:-:S04]  /*31760*/  IMAD.MOV R3, RZ, RZ, -R0 ;  /* 0x000000ffff037224 */ /* 0x000fc800078e0a00 */
[----:B---3--:R-:W-:-:S04]  /*31770*/  IMAD R0, R3, R28, R14 ;  /* 0x0000001c03007224 */ /* 0x008fc800078e020e */
[----:B------:R-:W-:Y:S01]  /*31780*/  IMAD R3, R0, R20, R5 ;  /* 0x0000001400037224 */ /* 0x000fe200078e0205 */
[----:B------:R-:W-:-:S03]  /*31790*/  PRMT R0, R4, 0x7610, R0 ;  /* 0x0000761004007816 */ /* 0x000fc60000000000 */
[----:B-1----:R-:W-:-:S04]  /*317a0*/  @P0 IMAD R21, R15, R13, R22 ;  /* 0x0000000d0f150224 */ /* 0x002fc800078e0216 */
[----:B------:R-:W-:-:S05]  /*317b0*/  IMAD R172, R172, R29, R21 ;  /* 0x0000001dacac7224 */ /* 0x000fca00078e0215 */
[----:B------:R-:W-:Y:S02]  /*317c0*/  SEL R23, R3, R172, !P0 ;  /* 0x000000ac03177207 */ /* 0x000fe40004000000 */
[----:B------:R-:W-:-:S07]  /*317d0*/  SEL R172, R172, R3, !P0 ;  /* 0x00000003acac7207 */ /* 0x000fce0004000000 */
.L_x_1053:
[----:B------:R-:W-:Y:S01]  /*317e0*/  LOP3.LUT P0, RZ, R0, 0xff, RZ, 0xc0, !PT ;  /* 0x000000ff00ff7812 */ /* 0x000fe2000780c0ff */
[----:B------:R-:W-:-:S12]  /*317f0*/  IMAD.MOV.U32 R22, RZ, RZ, R172 ;  /* 0x000000ffff167224 */ /* 0x000fd800078e00ac */
[----:B------:R-:W-:Y:S05]  /*31800*/  @P0 BRA `(.L_x_1056) ;  /* 0xfffffcf8009c0947 */ /* 0x000fea000383ffff */
[----:B------:R-:W-:Y:S05]  /*31810*/  EXIT ;  /* 0x000000000000794d */ /* 0x000fea0003800000 */
.L_x_7:
[----:B------:R-:W2:Y:S01]  /*31820*/  LDL R17, [R1+0x608] ;  /* 0x0006080001117983 */ /* 0x000ea20000100800 */
[----:B------:R-:W-:-:S03]  /*31830*/  ULDC.64 UR4, c[0x0][0x650] ;  /* 0x0001940000047ab9 */ /* 0x000fc60000000a00 */
[----:B------:R-:W3:Y:S01]  /*31840*/  LDL R20, [R1+0x604] ;  /* 0x0006040001147983 */ /* 0x000ee20000100800 */
[----:B------:R-:W-:Y:S01]  /*31850*/  PRMT R8, RZ, 0x7610, R8 ;  /* 0x00007610ff087816 */ /* 0x000fe20000000008 */
[----:B------:R-:W-:Y:S02]  /*31860*/  IMAD.MOV.U32 R3, RZ, RZ, -0x1 ;  /* 0xffffffffff037424 */ /* 0x000fe400078e00ff */
[----:B------:R-:W-:Y:S02]  /*31870*/  IMAD.MOV.U32 R2, RZ, RZ, -0x1 ;  /* 0xffffffffff027424 */ /* 0x000fe400078e00ff */
[----:B------:R-:W-:Y:S01]  /*31880*/  IMAD.MOV.U32 R12, RZ, RZ, -0x1 ;  /* 0xffffffffff0c7424 */ /* 0x000fe200078e00ff */
[----:B--2---:R-:W-:-:S04]  /*31890*/  ISETP.GE.U32.AND P0, PT, R17, UR4, PT ;  /* 0x0000000411007c0c */ /* 0x004fc8000bf06070 */
[----:B---3--:R-:W-:-:S13]  /*318a0*/  ISETP.GE.U32.AND.EX P0, PT, R20, UR5, PT, P0 ;  /* 0x0000000514007c0c */ /* 0x008fda000bf06100 */
        /* <DEDUP_REMOVED lines=19> */
.L_x_1058:
[----:B------:R-:W1:Y:S01]  /*319e0*/  LDC.64 R22, c[0x0][0x640] ;  /* 0x00019000ff167b82 */ /* 0x000e620000000a00 */
[-CC-:B------:R-:W-:Y:S01]  /*319f0*/  SHF.R.U64 R15, R10, R16.reuse, R11.reuse ;  /* 0x000000100a0f7219 */ /* 0x180fe2000000120b */
[----:B0-----:R-:W-:Y:S01]  /*31a00*/  IMAD.MOV.U32 R24, RZ, RZ, 0x1 ;  /* 0x00000001ff187424 */ /* 0x001fe200078e00ff */
[----:B------:R-:W-:Y:S02]  /*31a10*/  SHF.R.U32.HI R2, RZ, R16, R11 ;  /* 0x00000010ff027219 */ /* 0x000fe4000001160b */
[----:B------:R-:W-:-:S03]  /*31a20*/  IADD3 R9, P0, RZ, -R15, RZ ;  /* 0x8000000fff097210 */ /* 0x000fc60007f1e0ff */
[----:B------:R-:W0:Y:S02]  /*31a30*/  LDC R10, c[0x0][0x618] ;  /* 0x00018600ff0a7b82 */ /* 0x000e240000000800 */
[----:B------:R-:W-:Y:S02]  /*31a40*/  IMAD.X R3, RZ, RZ, ~R2, P0 ;  /* 0x000000ffff037224 */ /* 0x000fe400000e0e02 */
[----:B------:R-:W-:Y:S02]  /*31a50*/  IMAD.MOV.U32 R2, RZ, RZ, R17 ;  /* 0x000000ffff027224 */ /* 0x000fe400078e0011 */
[-C--:B------:R-:W-:Y:S02]  /*31a60*/  IMAD R8, R3, R18.reuse, RZ ;  /* 0x0000001203087224 */ /* 0x080fe400078e02ff */
[----:B------:R-:W2:Y:S01]  /*31a70*/  LDC R16, c[0x0][0x608] ;  /* 0x00018200ff107b82 */ /* 0x000ea20000000800 */
        /* <DEDUP_REMOVED lines=9> */
[----:B0-----:R-:W-:-:S02]  /*31b10*/  SHF.R.U64 R12, R2, R10, R3 ;  /* 0x0000000a020c7219 */ /* 0x001fc40000001203 */
[----:B------:R-:W-:-:S04]  /*31b20*/  SHF.R.U32.HI R3, RZ, R10, R3 ;  /* 0x0000000aff037219 */ /* 0x000fc80000011603 */
[----:B------:R-:W0:Y:S01]  /*31b30*/  LDC R19, c[0x0][0x648] ;  /* 0x00019200ff137b82 */ /* 0x000e220000000800 */
[-CC-:B--2---:R-:W-:Y:S02]  /*31b40*/  SHF.R.U64 R17, R12, R16.reuse, R3.reuse ;  /* 0x000000100c117219 */ /* 0x184fe40000001203 */
[----:B------:R-:W-:-:S05]  /*31b50*/  SHF.R.U32.HI R2, RZ, R16, R3 ;  /* 0x00000010ff027219 */ /* 0x000fca0000011603 */
[----:B------:R-:W2:Y:S01]  /*31b60*/  LDC R20, c[0x0][0x638] ;  /* 0x00018e00ff147b82 */ /* 0x000ea20000000800 */
        /* <DEDUP_REMOVED lines=17> */
.L_x_1059:
[----:B------:R-:W4:Y:S01]  /*31c80*/  LDC R8, c[0x0][0x65c] ;  /* 0x00019700ff087b82 */ /* 0x000f220000000800 */
[----:B0-----:R-:W-:Y:S01]  /*31c90*/  SHF.R.U64 R3, R2, R19, R3 ;  /* 0x0000001302037219 */ /* 0x001fe20000001203 */
[----:B-1----:R-:W-:Y:S01]  /*31ca0*/  VIADD R9, R18, 0xffffffff ;  /* 0xffffffff12097836 */ /* 0x002fe20000000000 */
[----:B------:R-:W-:Y:S02]  /*31cb0*/  SHF.L.U32 R24, R24, R21, RZ ;  /* 0x0000001518187219 */ /* 0x000fe400000006ff */
[----:B------:R-:W-:Y:S01]  /*31cc0*/  LOP3.LUT R2, R17, R26, RZ, 0xc0, !PT ;  /* 0x0000001a11027212 */ /* 0x000fe200078ec0ff */
[----:B------:R-:W-:-:S04]  /*31cd0*/  IMAD.MOV R5, RZ, RZ, -R3 ;  /* 0x000000ffff057224 */ /* 0x000fc800078e0a03 */
[----:B------:R-:W-:Y:S02]  /*31ce0*/  IMAD R3, R24, R3, R2 ;  /* 0x0000000318037224 */ /* 0x000fe400078e0202 */
[----:B--2---:R-:W-:Y:S01]  /*31cf0*/  IMAD R2, R5, R20, R16 ;  /* 0x0000001405027224 */ /* 0x004fe200078e0210 */
[----:B----4-:R-:W-:Y:S01]  /*31d00*/  ISETP.NE.AND P0, PT, R8, 0x1, PT ;  /* 0x000000010800780c */ /* 0x010fe20003f05270 */
[----:B------:R-:W-:-:S12]  /*31d10*/  IMAD.MOV.U32 R8, RZ, RZ, 0x1 ;  /* 0x00000001ff087424 */ /* 0x000fd800078e00ff */
[----:B------:R-:W-:Y:S01]  /*31d20*/  @P0 IMAD R6, R7, R14, R4 ;  /* 0x0000000e07060224 */ /* 0x000fe200078e0204 */
[----:B------:R-:W-:Y:S01]  /*31d30*/  LOP3.LUT R7, R12, R9, RZ, 0xc0, !PT ;  /* 0x000000090c077212 */ /* 0x000fe200078ec0ff */
[----:B------:R-:W-:Y:S02]  /*31d40*/  IMAD.MOV.U32 R12, RZ, RZ, R15 ;  /* 0x000000ffff0c7224 */ /* 0x000fe400078e000f */
[----:B---3--:R-:W-:Y:S02]  /*31d50*/  IMAD R3, R3, R25, R6 ;  /* 0x0000001903037224 */ /* 0x008fe400078e0206 */
[----:B------:R-:W-:-:S05]  /*31d60*/  IMAD R4, R2, R18, R7 ;  /* 0x0000001202047224 */ /* 0x000fca00078e0207 */
[----:B------:R-:W-:Y:S02]  /*31d70*/  SEL R2, R4, R3, !P0 ;  /* 0x0000000304027207 */ /* 0x000fe40004000000 */
[----:B------:R-:W-:-:S07]  /*31d80*/  SEL R3, R3, R4, !P0 ;  /* 0x0000000403037207 */ /* 0x000fce0004000000 */
.L_x_1057:
[----:B------:R-:W-:-:S08]  /*31d90*/  NOP ;  /* 0x0000000000007918 */ /* 0x000fd00000000000 */
[----:B0-----:R-:W0:-:S00]  /*31da0*/  USETMAXREG.DEALLOC.CTAPOOL 0x18 ;  /* 0x00000018000079c8 */ /* 0x001e0000080e0500 */
[----:B0-----:R-:W-:-:S13]  /*31db0*/  ISETP.NE.AND P0, PT, R0, RZ, PT ;  /* 0x000000ff0000720c */ /* 0x001fda0003f05270 */
[----:B------:R-:W-:Y:S05]  /*31dc0*/  @P0 EXIT ;  /* 0x000000000000094d */ /* 0x000fea0003800000 */
[----:B------:R-:W-:Y:S01]  /*31dd0*/  LOP3.LUT P0, RZ, R8, 0xff, RZ, 0xc0, !PT ;  /* 0x000000ff08ff7812 */ /* 0x000fe2000780c0ff */
[----:B------:R-:W-:Y:S02]  /*31de0*/  IMAD.MOV.U32 R0, RZ, RZ, 0x1 ;  /* 0x00000001ff007424 */ /* 0x000fe400078e00ff */
[----:B------:R-:W-:-:S10]  /*31df0*/  IMAD.MOV.U32 R8, RZ, RZ, RZ ;  /* 0x000000ffff087224 */ /* 0x000fd400078e00ff */
[----:B------:R-:W-:Y:S05]  /*31e00*/  @!P0 BRA `(.L_x_1060) ;  /* 0x0000000c005c8947 */ /* 0x000fea0003800000 */
[----:B------:R-:W2:Y:S01]  /*31e10*/  LDL R4, [R1+0x600] ;  /* 0x0006000001047983 */ /* 0x000ea20000100800 */
[----:B------:R-:W0:Y:S01]  /*31e20*/  LDC R0, c[0x0][0x28c] ;  /* 0x0000a300ff007b82 */ /* 0x000e220000000800 */
[----:B------:R-:W-:Y:S01]  /*31e30*/  ULDC UR5, c[0x0][0x600] ;  /* 0x0001800000057ab9 */ /* 0x000fe20000000800 */
[----:B------:R-:W-:Y:S01]  /*31e40*/  ULDC UR4, c[0x0][0xc] ;  /* 0x0000030000047ab9 */ /* 0x000fe20000000800 */
[----:B------:R-:W1:Y:S01]  /*31e50*/  S2R R11, SR_CgaCtaId ;  /* 0x00000000000b7919 */ /* 0x000e620000008800 */
[----:B------:R-:W-:Y:S01]  /*31e60*/  UIADD3 UR16, UR5, -0x1, URZ ;  /* 0xffffffff05107890 */ /* 0x000fe2000fffe03f */
[----:B------:R-:W-:Y:S01]  /*31e70*/  BSSY B0, `(.L_x_1060) ;  /* 0x00000d0000007945 */ /* 0x000fe20003800000 */
[----:B------:R-:W-:Y:S01]  /*31e80*/  ULDC UR6, c[0x0][0x658] ;  /* 0x0001960000067ab9 */ /* 0x000fe20000000800 */
[----:B------:R-:W-:Y:S01]  /*31e90*/  ULDC UR5, c[0x0][0x10] ;  /* 0x0000040000057ab9 */ /* 0x000fe20000000800 */
[----:B------:R-:W-:Y:S01]  /*31ea0*/  UMOV UR7, 0xffffffff ;  /* 0xffffffff00077882 */ /* 0x000fe20000000000 */
[----:B------:R-:W-:Y:S01]  /*31eb0*/  UMOV UR8, 0x1 ;  /* 0x0000000100087882 */ /* 0x000fe20000000000 */
[----:B------:R-:W-:Y:S01]  /*31ec0*/  UIMAD.WIDE.U32 UR4, UR4, UR5, URZ ;  /* 0x00000005040472a5 */ /* 0x000fe2000f8e003f */
[----:B------:R-:W-:Y:S01]  /*31ed0*/  IMAD.MOV.U32 R10, RZ, RZ, 0x1 ;  /* 0x00000001ff0a7424 */ /* 0x000fe200078e00ff */
[----:B------:R-:W-:Y:S01]  /*31ee0*/  USHF.L.U32 UR7, UR7, UR6, URZ ;  /* 0x0000000607077299 */ /* 0x000fe2000800063f */
[----:B------:R-:W-:Y:S01]  /*31ef0*/  IMAD.MOV.U32 R8, RZ, RZ, RZ ;  /* 0x000000ffff087224 */ /* 0x000fe200078e00ff */
[----:B------:R-:W-:-:S02]  /*31f00*/  USHF.L.U32 UR18, UR8, UR6, URZ ;  /* 0x0000000608127299 */ /* 0x000fc4000800063f */
[----:B------:R-:W-:Y:S01]  /*31f10*/  ULOP3.LUT UR17, URZ, UR7, URZ, 0x33, !UPT ;  /* 0x000000073f117292 */ /* 0x000fe2000f8e333f */
[----:B------:R-:W-:Y:S01]  /*31f20*/  ULDC UR6, c[0x0][0x14] ;  /* 0x0000050000067ab9 */ /* 0x000fe20000000800 */
[----:B------:R-:W-:Y:S01]  /*31f30*/  ULDC.64 UR22, c[0x0][0x198] ;  /* 0x0000660000167ab9 */ /* 0x000fe20000000a00 */
[----:B------:R-:W-:Y:S02]  /*31f40*/  UIMAD.WIDE.U32 UR20, UR4, UR6, URZ ;  /* 0x00000006041472a5 */ /* 0x000fe4000f8e003f */
[----:B------:R-:W-:Y:S01]  /*31f50*/  UIMAD UR13, UR5, UR6, URZ ;  /* 0x00000006050d72a4 */ /* 0x000fe2000f8e023f */
[----:B0-----:R-:W-:-:S03]  /*31f60*/  VIADD R0, R0, 0x1f ;  /* 0x0000001f00007836 */ /* 0x001fc60000000000 */
[----:B------:R-:W-:Y:S02]  /*31f70*/  UIADD3 UR13, UR21, UR13, URZ ;  /* 0x0000000d150d7290 */ /* 0x000fe4000fffe03f */
[----:B------:R-:W-:-:S04]  /*31f80*/  SHF.R.S32.HI R5, RZ, 0x1f, R0 ;  /* 0x0000001fff057819 */ /* 0x000fc80000011400 */
[----:B------:R-:W-:Y:S01]  /*31f90*/  LEA.HI R5, R5, R0, RZ, 0x5 ;  /* 0x0000000005057211 */ /* 0x000fe200078f28ff */
[----:B------:R-:W-:Y:S02]  /*31fa0*/  IMAD.MOV.U32 R0, RZ, RZ, 0x1 ;  /* 0x00000001ff007424 */ /* 0x000fe400078e00ff */
[C---:B-1----:R-:W-:Y:S01]  /*31fb0*/  IMAD.SHL.U32 R17, R11.reuse, 0x100, RZ ;  /* 0x000001000b117824 */ /* 0x042fe200078e00ff */
[----:B------:R-:W-:Y:S01]  /*31fc0*/  SHF.R.S32.HI R6, RZ, 0x5, R5 ;  /* 0x00000005ff067819 */ /* 0x000fe20000011405 */
[----:B------:R-:W-:-:S03]  /*31fd0*/  IMAD.SHL.U32 R11, R11, 0x2000, RZ ;  /* 0x000020000b0b7824 */ /* 0x000fc600078e00ff */
[----:B------:R-:W-:Y:S01]  /*31fe0*/  LOP3.LUT R17, R17, 0x100, RZ, 0xc0, !PT ;  /* 0x0000010011117812 */ /* 0x000fe200078ec0ff */
[----:B------:R-:W-:Y:S01]  /*31ff0*/  VIADD R18, R6, 0x1 ;  /* 0x0000000106127836 */ /* 0x000fe20000000000 */
[----:B------:R-:W-:Y:S02]  /*32000*/  LOP3.LUT R11, R11, 0x2000, RZ, 0xc0, !PT ;  /* 0x000020000b0b7812 */ /* 0x000fe400078ec0ff */
[----:B--2---:R-:W-:-:S07]  /*32010*/  LOP3.LUT R7, R4, 0x2, RZ, 0xfc, !PT ;  /* 0x0000000204077812 */ /* 0x004fce00078efcff */
.L_x_1071:
[----:B------:R-:W-:-:S03]  /*32020*/  UMOV UR4, 0xffffffff ;  /* 0xffffffff00047882 */ /* 0x000fc60000000000 */
[----:B------:R-:W-:Y:S05]  /*32030*/  BRA.DIV UR4, `(.L_x_1061) ;  /* 0x0000000e04e47947 */ /* 0x000fea000b800000 */
[----:B------:R-:W-:-:S13]  /*32040*/  ELECT P6, URZ, PT ;  /* 0x00000000003f782f */ /* 0x000fda00038c0000 */
.L_x_1083:
[----:B------:R-:W0:Y:S01]  /*32050*/  LDC R4, c[0x0][0x28c] ;  /* 0x0000a300ff047b82 */ /* 0x000e220000000800 */
[----:B------:R-:W-:Y:S01]  /*32060*/  BSSY B1, `(.L_x_1062) ;  /* 0x0000039000017945 */ /* 0x000fe20003800000 */
[----:B0-----:R-:W-:-:S13]  /*32070*/  ISETP.LT.OR P6, PT, R4, 0x1, !P6 ;  /* 0x000000010400780c */ /* 0x001fda00077c1670 */
[----:B------:R-:W-:Y:S05]  /*32080*/  @P6 BRA `(.L_x_1063) ;  /* 0x0000000000d86947 */ /* 0x000fea0003800000 */
[----:B------:R-:W-:Y:S02]  /*32090*/  IMAD R2, R2, 0x200, R17 ;  /* 0x0000020002027824 */ /* 0x000fe400078e0211 */
[----:B------:R-:W-:Y:S02]  /*320a0*/  IMAD R3, R3, 0xc0, RZ ;  /* 0x000000c003037824 */ /* 0x000fe400078e02ff */
[----:B------:R-:W-:Y:S02]  /*320b0*/  IMAD.MOV.U32 R4, RZ, RZ, RZ ;  /* 0x000000ffff047224 */ /* 0x000fe400078e00ff */
[----:B------:R-:W-:Y:S02]  /*320c0*/  IMAD.MOV.U32 R5, RZ, RZ, R18 ;  /* 0x000000ffff057224 */ /* 0x000fe400078e0012 */
[----:B------:R-:W-:Y:S02]  /*320d0*/  IMAD.MOV.U32 R9, RZ, RZ, R0 ;  /* 0x000000ffff097224 */ /* 0x000fe400078e0000 */
[----:B------:R-:W-:-:S07]  /*320e0*/  IMAD.MOV.U32 R13, RZ, RZ, R8 ;  /* 0x000000ffff0d7224 */ /* 0x000fce00078e0008 */
.L_x_1066:
[----:B------:R-:W0:Y:S01]  /*320f0*/  S2R R14, SR_CgaCtaId ;  /* 0x00000000000e7919 */ /* 0x000e220000008800 */
[----:B------:R-:W-:Y:S02]  /*32100*/  MOV R15, 0x400 ;  /* 0x00000400000f7802 */ /* 0x000fe40000000f00 */
[----:B------:R-:W-:Y:S02]  /*32110*/  SHF.L.U32 R16, R9, 0x1f, RZ ;  /* 0x0000001f09107819 */ /* 0x000fe400000006ff */
[----:B0-----:R-:W-:-:S05]  /*32120*/  LEA R14, R14, R15, 0x18 ;  /* 0x0000000f0e0e7211 */ /* 0x001fca00078ec0ff */
[----:B------:R-:W-:-:S04]  /*32130*/  IMAD R15, R13, 0x8, R14 ;  /* 0x000000080d0f7824 */ /* 0x000fc800078e020e */
[----:B------:R-:W0:Y:S02]  /*32140*/  SYNCS.PHASECHK.TRANS64.TRYWAIT P0, [R15+URZ+0x28], R16 ;  /* 0x000028100f0075a7 */ /* 0x000e24000800017f */
[----:B0-----:R-:W-:Y:S05]  /*32150*/  @!P0 BRA `(.L_x_1064) ;  /* 0x0000000c00bc8947 */ /* 0x001fea0003800000 */
.L_x_1084:
[----:B------:R-:W1:Y:S02]  /*32160*/  S2R R19, SR_TID.X ;  /* 0x0000000000137919 */ /* 0x000e640000002100 */
[----:B-1----:R-:W-:-:S13]  /*32170*/  LOP3.LUT P0, RZ, R19, 0x7f, RZ, 0xc0, !PT ;  /* 0x0000007f13ff7812 */ /* 0x002fda000780c0ff */
[----:B0-----:R-:W0:Y:S02]  /*32180*/  @!P0 LDC R16, c[0x0][0x500] ;  /* 0x00014000ff108b82 */ /* 0x001e240000000800 */
[----:B0-----:R0:W-:Y:S02]  /*32190*/  @!P0 SYNCS.ARRIVE.TRANS64 RZ, [R15+URZ], R16 ;  /* 0x000000100fff89a7 */ /* 0x0011e4000800003f */
[----:B0-----:R-:W-:-:S04]  /*321a0*/  PRMT R16, R7, 0x9910, RZ ;  /* 0x0000991007107816 */ /* 0x001fc800000000ff */
[----:B------:R-:W-:-:S13]  /*321b0*/  ISETP.NE.AND P0, PT, R16, 0x2, PT ;  /* 0x000000021000780c */ /* 0x000fda0003f05270 */
[----:B------:R-:W-:Y:S05]  /*321c0*/  @P0 BRA `(.L_x_1065) ;  /* 0x0000000000040947 */ /* 0x000fea0003800000 */
[----:B------:R-:W-:Y:S01]  /*321d0*/  BPT.TRAP 0x1 ;  /* 0x000000040000795c */ /* 0x000fe20000300000 */
.L_x_1065:
[----:B------:R-:W-:Y:S01]  /*321e0*/  R2UR UR9, R15 ;  /* 0x000000000f0972ca */ /* 0x000fe200000e0000 */
[--C-:B------:R-:W-:Y:S01]  /*321f0*/  IMAD R15, R13, 0x3000, R14.reuse ;  /* 0x000030000d0f7824 */ /* 0x100fe200078e020e */
[----:B------:R-:W-:Y:S01]  /*32200*/  UIADD3 UR4, UP0, UR22, 0xf0, URZ ;  /* 0x000000f016047890 */ /* 0x000fe2000ff1e03f */
[----:B------:R-:W-:Y:S01]  /*32210*/  VIADD R5, R5, 0xffffffff ;  /* 0xffffffff05057836 */ /* 0x000fe20000000000 */
[----:B------:R-:W-:Y:S01]  /*32220*/  R2UR UR11, R3 ;  /* 0x00000000030b72ca */ /* 0x000fe200000e0000 */
[----:B------:R-:W-:Y:S01]  /*32230*/  UIADD3 UR24, UP1, UR22, 0x1f0, URZ ;  /* 0x000001f016187890 */ /* 0x000fe2000ff3e03f */
[----:B------:R-:W-:Y:S01]  /*32240*/  R2UR UR5, R15 ;  /* 0x000000000f0572ca */ /* 0x000fe200000e0000 */
[C---:B------:R-:W-:Y:S01]  /*32250*/  IMAD R15, R13.reuse, 0x4000, R11 ;  /* 0x000040000d0f7824 */ /* 0x040fe200078e020b */
[----:B------:R-:W-:Y:S01]  /*32260*/  R2UR UR10, R4 ;  /* 0x00000000040a72ca */ /* 0x000fe200000e0000 */
[----:B------:R-:W-:Y:S01]  /*32270*/  VIADD R13, R13, 0x1 ;  /* 0x000000010d0d7836 */ /* 0x000fe20000000000 */
[----:B------:R-:W-:Y:S01]  /*32280*/  R2UR UR12, R12 ;  /* 0x000000000c0c72ca */ /* 0x000fe200000e0000 */
[----:B------:R-:W-:Y:S01]  /*32290*/  IMAD R15, R15, 0x2, R14 ;  /* 0x000000020f0f7824 */ /* 0x000fe200078e020e */
[----:B------:R-:W-:Y:S01]  /*322a0*/  R2UR UR19, R2 ;  /* 0x00000000021372ca */ /* 0x000fe200000e0000 */
[----:B------:R-:W-:Y:S01]  /*322b0*/  UIADD3.X UR25, URZ, UR23, URZ, UP1, !UPT ;  /* 0x000000173f197290 */ /* 0x000fe20008ffe43f */
[----:B------:R-:W-:Y:S01]  /*322c0*/  ISETP.GT.AND P1, PT, R5, 0x1, PT ;  /* 0x000000010500780c */ /* 0x000fe20003f24270 */
[----:B------:R-:W-:Y:S01]  /*322d0*/  UMOV UR6, 0x0 ;  /* 0x0000000000067882 */ /* 0x000fe20000000000 */
[----:B------:R-:W-:Y:S01]  /*322e0*/  R2UR UR8, R15 ;  /* 0x000000000f0872ca */ /* 0x000fe200000e0000 */
[----:B------:R-:W-:Y:S01]  /*322f0*/  UMOV UR7, 0x10000000 ;  /* 0x1000000000077882 */ /* 0x000fe20000000000 */
[C---:B------:R-:W-:Y:S01]  /*32300*/  ISETP.NE.AND P0, PT, R13.reuse, 0x5, PT ;  /* 0x000000050d00780c */ /* 0x040fe20003f05270 */
[----:B------:R-:W-:Y:S01]  /*32310*/  UIADD3 UR14, UR5, 0x100, URZ ;  /* 0x00000100050e7890 */ /* 0x000fe2000fffe03f */
[----:B------:R-:W-:Y:S01]  /*32320*/  VIADD R4, R4, 0x20 ;  /* 0x0000002004047836 */ /* 0x000fe20000000000 */
[----:B------:R-:W-:Y:S01]  /*32330*/  UIADD3.X UR5, URZ, UR23, URZ, UP0, !UPT ;  /* 0x000000173f057290 */ /* 0x000fe200087fe43f */
[----:B------:R-:W-:Y:S01]  /*32340*/  SEL R14, RZ, 0x1, P0 ;  /* 0x00000001ff0e7807 */ /* 0x000fe20000000000 */
[----:B------:R-:W-:Y:S01]  /*32350*/  UMOV UR26, 0x30000 ;  /* 0x00030000001a7882 */ /* 0x000fe20000000000 */
[----:B------:R-:W-:-:S02]  /*32360*/  SEL R13, R13, RZ, P0 ;  /* 0x000000ff0d0d7207 */ /* 0x000fc40000000000 */
[----:B------:R-:W-:-:S03]  /*32370*/  LOP3.LUT R9, R9, R14, RZ, 0x3c, !PT ;  /* 0x0000000e09097212 */ /* 0x000fc600078e3cff */
[----:B------:R-:W-:-:S03]  /*32380*/  UIADD3 UR15, UR8, 0xf100, URZ ;  /* 0x0000f100080f7890 */ /* 0x000fc6000fffe03f */
[----:B------:R-:W-:Y:S02]  /*32390*/  UMOV UR8, UR14 ;  /* 0x0000000e00087c82 */ /* 0x000fe40008000000 */
[----:B------:R0:W-:Y:S02]  /*323a0*/  UTMALDG.3D [UR8], [UR4], desc[UR6] ;  /* 0x00000608040075b4 */ /* 0x0001e40008011000 */
[----:B0-----:R-:W-:Y:S01]  /*323b0*/  UMOV UR8, UR15 ;  /* 0x0000000f00087c82 */ /* 0x001fe20008000000 */
[----:B------:R-:W-:Y:S02]  /*323c0*/  UMOV UR11, UR19 ;  /* 0x00000013000b7c82 */ /* 0x000fe40008000000 */
[----:B------:R0:W-:Y:S02]  /*323d0*/  UTMALDG.3D.MULTICAST [UR8], [UR24], UR26, desc[UR6] ;  /* 0x00000608180073b4 */ /* 0x0001e4000801181a */
[----:B0-----:R-:W-:Y:S05]  /*323e0*/  @P1 BRA `(.L_x_1066) ;  /* 0xfffffffc00401947 */ /* 0x001fea000383ffff */
.L_x_1063:
[----:B------:R-:W-:Y:S05]  /*323f0*/  BSYNC B1 ;  /* 0x0000000000017941 */ /* 0x000fea0003800000 */
.L_x_1062:
[----:B------:R-:W2:Y:S01]  /*32400*/  LDL.LU R15, [R1+0x604] ;  /* 0x00060400010f7983 */ /* 0x000ea20000300800 */
[----:B------:R-:W-:Y:S01]  /*32410*/  LOP3.LUT P0, RZ, R10, 0xff, RZ, 0xc0, !PT ;  /* 0x000000ff0aff7812 */ /* 0x000fe2000780c0ff */
[C---:B------:R-:W-:Y:S01]  /*32420*/  IMAD.IADD R8, R6.reuse, 0x1, R8 ;  /* 0x0000000106087824 */ /* 0x040fe200078e0208 */
[----:B------:R-:W-:Y:S01]  /*32430*/  ULDC.64 UR4, c[0x0][0x650] ;  /* 0x0001940000047ab9 */ /* 0x000fe20000000a00 */
[----:B------:R-:W3:Y:S01]  /*32440*/  LDL.LU R14, [R1+0x608] ;  /* 0x00060800010e7983 */ /* 0x000ee20000300800 */
[----:B------:R-:W-:Y:S01]  /*32450*/  ISETP.GE.U32.AND P1, PT, R6, 0x5, PT ;  /* 0x000000050600780c */ /* 0x000fe20003f26070 */
[----:B------:R-:W-:Y:S01]  /*32460*/  BSSY B1, `(.L_x_1067) ;  /* 0x000006e000017945 */ /* 0x000fe20003800000 */
[----:B------:R-:W-:Y:S01]  /*32470*/  IMAD.MOV.U32 R12, RZ, RZ, -0x1 ;  /* 0xffffffffff0c7424 */ /* 0x000fe200078e00ff */
[----:B------:R-:W-:Y:S02]  /*32480*/  PRMT R4, RZ, 0x7610, R4 ;  /* 0x00007610ff047816 */ /* 0x000fe40000000004 */
[----:B------:R-:W-:-:S04]  /*32490*/  PRMT R10, RZ, 0x7610, R10 ;  /* 0x00007610ff0a7816 */ /* 0x000fc8000000000a */
[----:B------:R-:W0:Y:S01]  /*324a0*/  @P0 S2R R3, SR_CgaCtaId ;  /* 0x0000000000030919 */ /* 0x000e220000008800 */
[----:B------:R-:W-:-:S04]  /*324b0*/  @P0 MOV R2, 0x400 ;  /* 0x0000040000020802 */ /* 0x000fc80000000f00 */
[----:B0-----:R-:W-:-:S04]  /*324c0*/  @P0 LEA R2, R3, R2, 0x18 ;  /* 0x0000000203020211 */ /* 0x001fc800078ec0ff */
[----:B------:R0:W-:Y:S01]  /*324d0*/  @P0 SYNCS.ARRIVE.TRANS64.A1T0 RZ, [R2+URZ+0x68], RZ ;  /* 0x000068ff02ff09a7 */ /* 0x0001e2000810003f */
[----:B------:R-:W-:-:S04]  /*324e0*/  ISETP.GT.U32.AND P0, PT, R8, 0x4, PT ;  /* 0x000000040800780c */ /* 0x000fc80003f04070 */
[----:B------:R-:W-:Y:S01]  /*324f0*/  ISETP.LT.U32.AND P0, PT, R6, 0x5, P0 ;  /* 0x000000050600780c */ /* 0x000fe20000701070 */
[----:B0-----:R-:W-:-:S04]  /*32500*/  IMAD.WIDE.U32 R2, R8, -0x33333333, RZ ;  /* 0xcccccccd08027825 */ /* 0x001fc800078e00ff */
[----:B------:R-:W-:Y:S01]  /*32510*/  IMAD.MOV.U32 R2, RZ, RZ, -0x1 ;  /* 0xffffffffff027424 */ /* 0x000fe200078e00ff */
[----:B------:R-:W-:Y:S02]  /*32520*/  SHF.R.U32.HI R5, RZ, 0x2, R3 ;  /* 0x00000002ff057819 */ /* 0x000fe40000011603 */
[----:B------:R-:W-:-:S03]  /*32530*/  SEL R3, RZ, 0x1, !P0 ;  /* 0x00000001ff037807 */ /* 0x000fc60004000000 */
[----:B------:R-:W-:Y:S01]  /*32540*/  IMAD R8, R5, -0x5, R8 ;  /* 0xfffffffb05087824 */ /* 0x000fe200078e0208 */
[----:B------:R-:W-:Y:S01]  /*32550*/  LOP3.LUT R0, R0, R3, RZ, 0x3c, !PT ;  /* 0x0000000300007212 */ /* 0x000fe200078e3cff */
[----:B------:R-:W-:-:S03]  /*32560*/  IMAD.MOV.U32 R3, RZ, RZ, -0x1 ;  /* 0xffffffffff037424 */ /* 0x000fc600078e00ff */
[----:B------:R-:W-:Y:S02]  /*32570*/  @P1 LOP3.LUT R0, R0, 0x1, R5, 0x78, !PT ;  /* 0x0000000100001812 */ /* 0x000fe400078e7805 */
[----:B---3--:R-:W-:-:S04]  /*32580*/  IADD3 R14, P0, R14, UR20, RZ ;  /* 0x000000140e0e7c10 */ /* 0x008fc8000ff1e0ff */
[----:B--2---:R-:W-:Y:S01]  /*32590*/  IADD3.X R15, R15, UR13, RZ, P0, !PT ;  /* 0x0000000d0f0f7c10 */ /* 0x004fe200087fe4ff */
[----:B------:R0:W-:Y:S01]  /*325a0*/  STL [R1+0x608], R14 ;  /* 0x0006080e01007387 */ /* 0x0001e20000100800 */
[----:B------:R-:W-:-:S03]  /*325b0*/  ISETP.GE.U32.AND P0, PT, R14, UR4, PT ;  /* 0x000000040e007c0c */ /* 0x000fc6000bf06070 */
[----:B------:R0:W-:Y:S01]  /*325c0*/  STL [R1+0x604], R15 ;  /* 0x0006040f01007387 */ /* 0x0001e20000100800 */
[----:B------:R-:W-:-:S13]  /*325d0*/  ISETP.GE.U32.AND.EX P0, PT, R15, UR5, PT, P0 ;  /* 0x000000050f007c0c */ /* 0x000fda000bf06100 */
[----:B0-----:R-:W-:Y:S05]  /*325e0*/  @P0 BRA `(.L_x_1068) ;  /* 0x0000000400540947 */ /* 0x001fea0003800000 */
[----:B------:R-:W0:Y:S01]  /*325f0*/  S2R R9, SR_CTAID.X ;  /* 0x0000000000097919 */ /* 0x000e220000002500 */
[----:B------:R-:W1:Y:S01]  /*32600*/  LDC R16, c[0x0][0x65c] ;  /* 0x00019700ff107b82 */ /* 0x000e620000000800 */
[----:B------:R-:W-:Y:S01]  /*32610*/  ULDC UR4, c[0x0][0x150] ;  /* 0x0000540000047ab9 */ /* 0x000fe20000000800 */
[----:B------:R-:W-:Y:S01]  /*32620*/  ULDC UR7, c[0x0][0x630] ;  /* 0x00018c0000077ab9 */ /* 0x000fe20000000800 */
[----:B------:R-:W2:Y:S05]  /*32630*/  S2R R2, SR_CTAID.Y ;  /* 0x0000000000027919 */ /* 0x000eaa0000002600 */
[----:B------:R-:W3:Y:S01]  /*32640*/  LDC R4, c[0x0][0x144] ;  /* 0x00005100ff047b82 */ /* 0x000ee20000000800 */
[----:B-1----:R-:W-:-:S02]  /*32650*/  ISETP.NE.AND P2, PT, R16, 0x1, PT ;  /* 0x000000011000780c */ /* 0x002fc40003f45270 */
[----:B0-----:R-:W-:-:S05]  /*32660*/  I2FP.F32.U32 R3, R9 ;  /* 0x0000000900037245 */ /* 0x001fca0000201000 */
[----:B------:R-:W-:Y:S01]  /*32670*/  FMUL R5, R3, UR4 ;  /* 0x0000000403057c20 */ /* 0x000fe20008400000 */
[----:B--2---:R-:W-:Y:S01]  /*32680*/  I2FP.F32.U32 R3, R2 ;  /* 0x0000000200037245 */ /* 0x004fe20000201000 */
[----:B------:R-:W-:-:S04]  /*32690*/  ULDC UR4, c[0x0][0x154] ;  /* 0x0000550000047ab9 */ /* 0x000fc80000000800 */
[----:B------:R-:W-:Y:S01]  /*326a0*/  FMUL R13, R3, UR4 ;  /* 0x00000004030d7c20 */ /* 0x000fe20008400000 */
[----:B------:R-:W0:Y:S01]  /*326b0*/  F2I.U32.TRUNC.NTZ R5, R5 ;  /* 0x0000000500057305 */ /* 0x000e22000020f000 */
[----:B------:R-:W1:Y:S01]  /*326c0*/  LDC R3, c[0x0][0x148] ;  /* 0x00005200ff037b82 */ /* 0x000e620000000800 */
[----:B------:R-:W-:Y:S02]  /*326d0*/  ULDC.64 UR4, c[0x0][0x628] ;  /* 0x00018a0000047ab9 */ /* 0x000fe40000000a00 */
[----:B------:R-:W-:-:S04]  /*326e0*/  ISETP.NE.U32.AND P0, PT, RZ, UR4, PT ;  /* 0x00000004ff007c0c */ /* 0x000fc8000bf05070 */
[----:B------:R-:W2:Y:S01]  /*326f0*/  F2I.U32.TRUNC.NTZ R13, R13 ;  /* 0x0000000d000d7305 */ /* 0x000ea2000020f000 */
[----:B------:R-:W-:Y:S01]  /*32700*/  ISETP.NE.AND.EX P0, PT, RZ, UR5, PT, P0 ;  /* 0x00000005ff007c0c */ /* 0x000fe2000bf05300 */
[----:B0-----:R-:W-:-:S04]  /*32710*/  IMAD.MOV R12, RZ, RZ, -R5 ;  /* 0x000000ffff0c7224 */ /* 0x001fc800078e0a05 */
[----:B---3--:R-:W-:Y:S02]  /*32720*/  IMAD R9, R4, R12, R9 ;  /* 0x0000000c04097224 */ /* 0x008fe400078e0209 */
[----:B--2---:R-:W-:-:S04]  /*32730*/  IMAD.MOV R4, RZ, RZ, -R13 ;  /* 0x000000ffff047224 */ /* 0x004fc800078e0a0d */
[----:B-1----:R-:W-:Y:S02]  /*32740*/  @P2 IMAD R9, R3, R4, R2 ;  /* 0x0000000403092224 */ /* 0x002fe400078e0202 */
[----:B------:R-:W-:Y:S02]  /*32750*/  IMAD.MOV.U32 R2, RZ, RZ, R14 ;  /* 0x000000ffff027224 */ /* 0x000fe400078e000e */
[----:B------:R-:W-:Y:S01]  /*32760*/  IMAD.MOV.U32 R3, RZ, RZ, R15 ;  /* 0x000000ffff037224 */ /* 0x000fe200078e000f */
[----:B------:R-:W-:Y:S06]  /*32770*/  @!P0 BRA `(.L_x_1069) ;  /* 0x0000000000288947 */ /* 0x000fec0003800000 */
[----:B------:R-:W-:Y:S02]  /*32780*/  ULDC UR6, c[0x0][0x634] ;  /* 0x00018d0000067ab9 */ /* 0x000fe40000000800 */
[----:B------:R-:W-:-:S05]  /*32790*/  IADD3 R3, P0, R14, UR6, RZ ;  /* 0x000000060e037c10 */ /* 0x000fca000ff1e0ff */
[----:B------:R-:W-:-:S04]  /*327a0*/  IMAD.X R12, RZ, RZ, R15, P0 ;  /* 0x000000ffff0c7224 */ /* 0x000fc800000e060f */
[----:B------:R-:W-:-:S04]  /*327b0*/  IMAD.WIDE.U32 R4, R12, UR4, RZ ;  /* 0x000000040c047c25 */ /* 0x000fc8000f8e00ff */
[----:B------:R-:W-:-:S04]  /*327c0*/  IMAD.WIDE.U32 R4, P0, R3, UR5, R4 ;  /* 0x0000000503047c25 */ /* 0x000fc8000f800004 */
[----:B------:R-:W-:-:S04]  /*327d0*/  IMAD.WIDE.U32 R2, R3, UR4, RZ ;  /* 0x0000000403027c25 */ /* 0x000fc8000f8e00ff */
[----:B------:R-:W-:Y:S01]  /*327e0*/  IMAD.MOV.U32 R2, RZ, RZ, R5 ;  /* 0x000000ffff027224 */ /* 0x000fe200078e0005 */
[----:B------:R-:W-:Y:S01]  /*327f0*/  IADD3 RZ, P1, R3, R4, RZ ;  /* 0x0000000403ff7210 */ /* 0x000fe20007f3e0ff */
[----:B------:R-:W-:-:S04]  /*32800*/  IMAD.X R3, RZ, RZ, RZ, P0 ;  /* 0x000000ffff037224 */ /* 0x000fc800000e06ff */
[----:B------:R-:W-:-:S08]  /*32810*/  IMAD.WIDE.U32.X R2, R12, UR5, R2, P1 ;  /* 0x000000050c027c25 */ /* 0x000fd000088e0402 */
.L_x_1069:
[--C-:B------:R-:W-:Y:S01]  /*32820*/  SHF.R.U64 R12, R2, UR7, R3.reuse ;  /* 0x00000007020c7c19 */ /* 0x100fe20008001203 */
[----:B------:R-:W-:Y:S01]  /*32830*/  ULDC.64 UR4, c[0x0][0x620] ;  /* 0x0001880000047ab9 */ /* 0x000fe20000000a00 */
[----:B------:R-:W-:Y:S01]  /*32840*/  SHF.R.U32.HI R2, RZ, UR7, R3 ;  /* 0x00000007ff027c19 */ /* 0x000fe20008011603 */
[----:B------:R-:W-:Y:S01]  /*32850*/  IMAD.MOV.U32 R3, RZ, RZ, R15 ;  /* 0x000000ffff037224 */ /* 0x000fe200078e000f */
[----:B------:R-:W-:Y:S01]  /*32860*/  IADD3 R5, P0, RZ, -R12, RZ ;  /* 0x8000000cff057210 */ /* 0x000fe20007f1e0ff */
[----:B------:R-:W-:-:S04]  /*32870*/  ULDC.64 UR6, c[0x0][0x640] ;  /* 0x0001900000067ab9 */ /* 0x000fc80000000a00 */
[----:B------:R-:W-:Y:S01]  /*32880*/  IMAD.X R2, RZ, RZ, ~R2, P0 ;  /* 0x000000ffff027224 */ /* 0x000fe200000e0e02 */
[----:B------:R-:W-:-:S03]  /*32890*/  ISETP.NE.U32.AND P0, PT, RZ, UR6, PT ;  /* 0x00000006ff007c0c */ /* 0x000fc6000bf05070 */
[----:B------:R-:W-:Y:S01]  /*328a0*/  IMAD R2, R2, UR4, RZ ;  /* 0x0000000402027c24 */ /* 0x000fe2000f8e02ff */
[----:B------:R-:W-:-:S03]  /*328b0*/  ISETP.NE.AND.EX P0, PT, RZ, UR7, PT, P0 ;  /* 0x00000007ff007c0c */ /* 0x000fc6000bf05300 */
[----:B------:R-:W-:Y:S02]  /*328c0*/  IMAD R13, R5, UR5, R2 ;  /* 0x00000005050d7c24 */ /* 0x000fe4000f8e0202 */
[----:B------:R-:W-:-:S04]  /*328d0*/  IMAD.MOV.U32 R2, RZ, RZ, R14 ;  /* 0x000000ffff027224 */ /* 0x000fc800078e000e */
[----:B------:R-:W-:Y:S01]  /*328e0*/  IMAD.WIDE.U32 R2, R5, UR4, R2 ;  /* 0x0000000405027c25 */ /* 0x000fe2000f8e0002 */
[----:B------:R-:W-:-:S03]  /*328f0*/  ULDC UR4, c[0x0][0x618] ;  /* 0x0001860000047ab9 */ /* 0x000fc60000000800 */
[----:B------:R-:W-:-:S05]  /*32900*/  IMAD.IADD R3, R3, 0x1, R13 ;  /* 0x0000000103037824 */ /* 0x000fca00078e020d */
[--C-:B------:R-:W-:Y:S02]  /*32910*/  SHF.R.U64 R13, R2, UR4, R3.reuse ;  /* 0x00000004020d7c19 */ /* 0x100fe40008001203 */
[----:B------:R-:W-:Y:S01]  /*32920*/  SHF.R.U32.HI R2, RZ, UR4, R3 ;  /* 0x00000004ff027c19 */ /* 0x000fe20008011603 */
[----:B------:R-:W-:-:S03]  /*32930*/  ULDC UR4, c[0x0][0x608] ;  /* 0x0001820000047ab9 */ /* 0x000fc60000000800 */
[--C-:B------:R-:W-:Y:S02]  /*32940*/  SHF.R.U64 R14, R13, UR4, R2.reuse ;  /* 0x000000040d0e7c19 */ /* 0x100fe40008001202 */
[----:B------:R-:W-:Y:S01]  /*32950*/  SHF.R.U32.HI R3, RZ, UR4, R2 ;  /* 0x00000004ff037c19 */ /* 0x000fe20008011602 */
[----:B------:R-:W-:-:S03]  /*32960*/  ULDC UR4, c[0x0][0x658] ;  /* 0x0001960000047ab9 */ /* 0x000fc60000000800 */
[--C-:B------:R-:W-:Y:S02]  /*32970*/  SHF.R.U64 R15, R14, UR4, R3.reuse ;  /* 0x000000040e0f7c19 */ /* 0x100fe40008001203 */
[----:B------:R-:W-:-:S03]  /*32980*/  SHF.R.U32.HI R3, RZ, UR4, R3 ;  /* 0x00000004ff037c19 */ /* 0x000fc60008011603 */
        /* <DEDUP_REMOVED lines=12> */
.L_x_1070:
[----:B------:R-:W-:Y:S01]  /*32a50*/  ULDC UR4, c[0x0][0x648] ;  /* 0x0001920000047ab9 */ /* 0x000fe20000000800 */
[----:B------:R-:W-:Y:S02]  /*32a60*/  LOP3.LUT R14, R14, UR17, RZ, 0xc0, !PT ;  /* 0x000000110e0e7c12 */ /* 0x000fe4000f8ec0ff */
[----:B------:R-:W-:Y:S01]  /*32a70*/  SHF.R.U64 R3, R2, UR4, R3 ;  /* 0x0000000402037c19 */ /* 0x000fe20008001203 */
[----:B------:R-:W-:Y:S01]  /*32a80*/  ULDC UR4, c[0x0][0x638] ;  /* 0x00018e0000047ab9 */ /* 0x000fe20000000800 */
[----:B------:R-:W-:-:S03]  /*32a90*/  LOP3.LUT R4, R13, UR16, RZ, 0xc0, !PT ;  /* 0x000000100d047c12 */ /* 0x000fc6000f8ec0ff */
[----:B------:R-:W-:Y:S02]  /*32aa0*/  IMAD.MOV R2, RZ, RZ, -R3 ;  /* 0x000000ffff027224 */ /* 0x000fe400078e0a03 */
[----:B------:R-:W-:Y:S02]  /*32ab0*/  IMAD R14, R3, UR18, R14 ;  /* 0x00000012030e7c24 */ /* 0x000fe4000f8e020e */
[----:B------:R-:W-:Y:S01]  /*32ac0*/  IMAD R15, R2, UR4, R15 ;  /* 0x00000004020f7c24 */ /* 0x000fe2000f8e020f */
[----:B------:R-:W-:Y:S02]  /*32ad0*/  ULDC UR4, c[0x0][0x610] ;  /* 0x0001840000047ab9 */ /* 0x000fe40000000800 */
[----:B------:R-:W-:Y:S01]  /*32ae0*/  IMAD R9, R14, UR4, R9 ;  /* 0x000000040e097c24 */ /* 0x000fe2000f8e0209 */
[----:B------:R-:W-:Y:S02]  /*32af0*/  ULDC UR4, c[0x0][0x600] ;  /* 0x0001800000047ab9 */ /* 0x000fe40000000800 */
[----:B------:R-:W-:-:S05]  /*32b00*/  IMAD R4, R15, UR4, R4 ;  /* 0x000000040f047c24 */ /* 0x000fca000f8e0204 */
[----:B------:R-:W-:Y:S02]  /*32b10*/  SEL R2, R4, R9, !P2 ;  /* 0x0000000904027207 */ /* 0x000fe40005000000 */
[----:B------:R-:W-:Y:S01]  /*32b20*/  SEL R3, R9, R4, !P2 ;  /* 0x0000000409037207 */ /* 0x000fe20005000000 */
[----:B------:R-:W-:-:S07]  /*32b30*/  IMAD.MOV.U32 R4, RZ, RZ, 0x1 ;  /* 0x00000001ff047424 */ /* 0x000fce00078e00ff */
.L_x_1068:
[----:B------:R-:W-:Y:S05]  /*32b40*/  BSYNC B1 ;  /* 0x0000000000017941 */ /* 0x000fea0003800000 */
.L_x_1067:
[----:B------:R-:W-:-:S13]  /*32b50*/  LOP3.LUT P0, RZ, R4, 0xff, RZ, 0xc0, !PT ;  /* 0x000000ff04ff7812 */ /* 0x000fda000780c0ff */
[----:B------:R-:W-:Y:S05]  /*32b60*/  @P0 BRA `(.L_x_1071) ;  /* 0xfffffff4002c0947 */ /* 0x000fea000383ffff */
[----:B------:R-:W-:Y:S05]  /*32b70*/  BSYNC B0 ;  /* 0x0000000000007941 */ /* 0x000fea0003800000 */
.L_x_1060:
[----:B------:R-:W-:-:S03]  /*32b80*/  UMOV UR4, 0xffffffff ;  /* 0xffffffff00047882 */ /* 0x000fc60000000000 */
[----:B------:R-:W-:Y:S05]  /*32b90*/  BRA.DIV UR4, `(.L_x_1072) ;  /* 0x0000000604407947 */ /* 0x000fea000b800000 */
[----:B------:R-:W-:-:S13]  /*32ba0*/  ELECT P6, URZ, PT ;  /* 0x00000000003f782f */ /* 0x000fda00038c0000 */
.L_x_1087:
[----:B------:R-:W-:Y:S04]  /*32bb0*/  BSSY B0, `(.L_x_1073) ;  /* 0x0000035000007945 */ /* 0x000fe80003800000 */
[----:B------:R-:W-:Y:S05]  /*32bc0*/  @!P6 BRA `(.L_x_1074) ;  /* 0x0000000000cce947 */ /* 0x000fea0003800000 */
[----:B------:R-:W2:Y:S02]  /*32bd0*/  LDL.LU R2, [R1+0x600] ;  /* 0x0006000001027983 */ /* 0x000ea40000300800 */
[----:B--2---:R-:W-:-:S04]  /*32be0*/  LOP3.LUT R2, R2, 0x2, RZ, 0xfc, !PT ;  /* 0x0000000202027812 */ /* 0x004fc800078efcff */
[----:B------:R-:W-:-:S13]  /*32bf0*/  ISETP.NE.AND P0, PT, R2, 0x3, PT ;  /* 0x000000030200780c */ /* 0x000fda0003f05270 */
[----:B------:R-:W-:Y:S05]  /*32c00*/  @!P0 BRA `(.L_x_1075) ;  /* 0x0000000000048947 */ /* 0x000fea0003800000 */
[----:B------:R-:W-:Y:S01]  /*32c10*/  BPT.TRAP 0x1 ;  /* 0x000000040000795c */ /* 0x000fe20000300000 */
.L_x_1075:
[----:B------:R-:W0:Y:S01]  /*32c20*/  S2R R3, SR_CgaCtaId ;  /* 0x0000000000037919 */ /* 0x000e220000008800 */
[----:B------:R-:W-:-:S04]  /*32c30*/  MOV R2, 0x400 ;  /* 0x0000040000027802 */ /* 0x000fc80000000f00 */
[----:B0-----:R-:W-:Y:S02]  /*32c40*/  LEA R3, R3, R2, 0x18 ;  /* 0x0000000203037211 */ /* 0x001fe400078ec0ff */
[----:B------:R-:W-:-:S03]  /*32c50*/  SHF.L.U32 R2, R0, 0x1f, RZ ;  /* 0x0000001f00027819 */ /* 0x000fc600000006ff */
[----:B------:R-:W-:-:S04]  /*32c60*/  VIADD R3, R3, 0x28 ;  /* 0x0000002803037836 */ /* 0x000fc80000000000 */
[----:B------:R-:W-:-:S04]  /*32c70*/  IMAD R5, R8, 0x8, R3 ;  /* 0x0000000808057824 */ /* 0x000fc800078e0203 */
[----:B------:R-:W0:Y:S02]  /*32c80*/  SYNCS.PHASECHK.TRANS64.TRYWAIT P0, [R5+URZ], R2 ;  /* 0x00000002050075a7 */ /* 0x000e24000800017f */
[----:B0-----:R-:W-:Y:S05]  /*32c90*/  @!P0 BRA `(.L_x_1076) ;  /* 0x0000000400208947 */ /* 0x001fea0003800000 */
.L_x_1088:
[----:B------:R-:W-:-:S05]  /*32ca0*/  VIADD R8, R8, 0x1 ;  /* 0x0000000108087836 */ /* 0x000fca0000000000 */
[----:B------:R-:W-:-:S04]  /*32cb0*/  ISETP.NE.AND P0, PT, R8, 0x5, PT ;  /* 0x000000050800780c */ /* 0x000fc80003f05270 */
[----:B0-----:R-:W-:Y:S02]  /*32cc0*/  SEL R5, RZ, 0x1, P0 ;  /* 0x00000001ff057807 */ /* 0x001fe40000000000 */
[----:B------:R-:W-:Y:S02]  /*32cd0*/  SEL R8, R8, RZ, P0 ;  /* 0x000000ff08087207 */ /* 0x000fe40000000000 */
[----:B------:R-:W-:-:S03]  /*32ce0*/  LOP3.LUT R5, R0, R5, RZ, 0x3c, !PT ;  /* 0x0000000500057212 */ /* 0x000fc600078e3cff */
[----:B------:R-:W-:Y:S01]  /*32cf0*/  IMAD R7, R8, 0x8, R3 ;  /* 0x0000000808077824 */ /* 0x000fe200078e0203 */
[----:B------:R-:W-:-:S04]  /*32d00*/  SHF.L.U32 R0, R5, 0x1f, RZ ;  /* 0x0000001f05007819 */ /* 0x000fc800000006ff */
[----:B------:R-:W0:Y:S02]  /*32d10*/  SYNCS.PHASECHK.TRANS64.TRYWAIT P0, [R7+URZ], R0 ;  /* 0x00000000070075a7 */ /* 0x000e24000800017f */
[----:B0-----:R-:W-:Y:S05]  /*32d20*/  @!P0 BRA `(.L_x_1077) ;  /* 0x0000000400108947 */ /* 0x001fea0003800000 */
.L_x_1089:
[----:B0-----:R-:W-:-:S05]  /*32d30*/  VIADD R0, R8, 0x1 ;  /* 0x0000000108007836 */ /* 0x001fca0000000000 */
[----:B------:R-:W-:-:S04]  /*32d40*/  ISETP.NE.AND P0, PT, R0, 0x5, PT ;  /* 0x000000050000780c */ /* 0x000fc80003f05270 */
[----:B------:R-:W-:Y:S02]  /*32d50*/  SEL R2, RZ, 0x1, P0 ;  /* 0x00000001ff027807 */ /* 0x000fe40000000000 */
[----:B------:R-:W-:Y:S02]  /*32d60*/  SEL R4, R0, RZ, P0 ;  /* 0x000000ff00047207 */ /* 0x000fe40000000000 */
[----:B------:R-:W-:-:S03]  /*32d70*/  LOP3.LUT R5, R5, R2, RZ, 0x3c, !PT ;  /* 0x0000000205057212 */ /* 0x000fc600078e3cff */
[----:B------:R-:W-:Y:S01]  /*32d80*/  IMAD R7, R4, 0x8, R3 ;  /* 0x0000000804077824 */ /* 0x000fe200078e0203 */
[----:B------:R-:W-:-:S04]  /*32d90*/  SHF.L.U32 R0, R5, 0x1f, RZ ;  /* 0x0000001f05007819 */ /* 0x000fc800000006ff */
[----:B------:R-:W0:Y:S02]  /*32da0*/  SYNCS.PHASECHK.TRANS64.TRYWAIT P0, [R7+URZ], R0 ;  /* 0x00000000070075a7 */ /* 0x000e24000800017f */
[----:B0-----:R-:W-:Y:S05]  /*32db0*/  @!P0 BRA `(.L_x_1078) ;  /* 0x0000000400008947 */ /* 0x001fea0003800000 */
.L_x_1090:
        /* <DEDUP_REMOVED lines=9> */
.L_x_1091:
[----:B0-----:R-:W-:-:S05]  /*32e50*/  VIADD R0, R4, 0x1 ;  /* 0x0000000104007836 */ /* 0x001fca0000000000 */
[----:B------:R-:W-:-:S04]  /*32e60*/  ISETP.NE.AND P0, PT, R0, 0x5, PT ;  /* 0x000000050000780c */ /* 0x000fc80003f05270 */
[----:B------:R-:W-:Y:S02]  /*32e70*/  SEL R2, RZ, 0x1, P0 ;  /* 0x00000001ff027807 */ /* 0x000fe40000000000 */
[----:B------:R-:W-:Y:S02]  /*32e80*/  SEL R0, R0, RZ, P0 ;  /* 0x000000ff00007207 */ /* 0x000fe40000000000 */
[----:B------:R-:W-:-:S03]  /*32e90*/  LOP3.LUT R2, R5, R2, RZ, 0x3c, !PT ;  /* 0x0000000205027212 */ /* 0x000fc600078e3cff */
[----:B------:R-:W-:Y:S01]  /*32ea0*/  IMAD R3, R0, 0x8, R3 ;  /* 0x0000000800037824 */ /* 0x000fe200078e0203 */
[----:B------:R-:W-:-:S07]  /*32eb0*/  SHF.L.U32 R0, R2, 0x1f, RZ ;  /* 0x0000001f02007819 */ /* 0x000fce00000006ff */
.L_x_1080:
[----:B0-----:R0:W1:Y:S02]  /*32ec0*/  SYNCS.PHASECHK.TRANS64.TRYWAIT P0, [R3+URZ], R0 ;  /* 0x00000000030075a7 */ /* 0x001064000800017f */
[----:B-1----:R-:W-:Y:S05]  /*32ed0*/  @!P0 NANOSLEEP.SYNCS 0x989680 ;  /* 0x009896800000895d */ /* 0x002fea0003900000 */
[----:B------:R-:W1:Y:S02]  /*32ee0*/  @!P0 SYNCS.PHASECHK.TRANS64 P0, [R3+URZ], R0 ;  /* 0x00000000030085a7 */ /* 0x000e64000800007f */
[----:B-1----:R-:W-:Y:S05]  /*32ef0*/  @!P0 BRA `(.L_x_1080) ;  /* 0xfffffffc00f08947 */ /* 0x002fea000383ffff */
.L_x_1074:
[----:B------:R-:W-:Y:S05]  /*32f00*/  BSYNC B0 ;  /* 0x0000000000007941 */ /* 0x000fea0003800000 */
.L_x_1073:
[----:B------:R-:W-:Y:S05]  /*32f10*/  EXIT ;  /* 0x000000000000794d */ /* 0x000fea0003800000 */
.L_x_21:
[----:B-1----:R1:W2:Y:S02]  /*32f20*/  SYNCS.PHASECHK.TRANS64.TRYWAIT P1, [R3+URZ], R0 ;  /* 0x00000000030075a7 */ /* 0x0022a4000802017f */
[----:B--2---:R-:W-:Y:S05]  /*32f30*/  @!P1 NANOSLEEP.SYNCS 0x989680 ;  /* 0x009896800000995d */ /* 0x004fea0003900000 */
[----:B------:R-:W2:Y:S02]  /*32f40*/  @!P1 SYNCS.PHASECHK.TRANS64 P1, [R3+URZ], R0 ;  /* 0x00000000030095a7 */ /* 0x000ea4000802007f */
[----:B--2---:R-:W-:Y:S05]  /*32f50*/  @!P1 BRA `(.L_x_21) ;  /* 0xfffffffc00f09947 */ /* 0x004fea000383ffff */
[----:B------:R-:W-:Y:S05]  /*32f60*/  BRA `(.L_x_20) ;  /* 0xfffffce400887947 */ /* 0x000fea000383ffff */
.L_x_26:
[----:B--2---:R-:W-:-:S04]  /*32f70*/  IMAD.U32 R7, RZ, RZ, UR7 ;  /* 0x00000007ff077e24 */ /* 0x004fc8000f8e00ff */
[----:B------:R2:W3:Y:S03]  /*32f80*/  SYNCS.PHASECHK.TRANS64.TRYWAIT P1, [R7+URZ], R5 ;  /* 0x00000005070075a7 */ /* 0x0004e6000802017f */
[----:B---3--:R-:W-:Y:S05]  /*32f90*/  @!P1 NANOSLEEP.SYNCS 0x989680 ;  /* 0x009896800000995d */ /* 0x008fea0003900000 */
[----:B------:R-:W3:Y:S02]  /*32fa0*/  @!P1 SYNCS.PHASECHK.TRANS64 P1, [R7+URZ], R5 ;  /* 0x00000005070095a7 */ /* 0x000ee4000802007f */
[----:B---3--:R-:W-:Y:S05]  /*32fb0*/  @!P1 BRA `(.L_x_26) ;  /* 0xfffffffc00ec9947 */ /* 0x008fea000383ffff */
[----:B------:R-:W-:Y:S05]  /*32fc0*/  BRA `(.L_x_25) ;  /* 0xfffffd3800607947 */ /* 0x000fea000383ffff */
.L_x_1061:
[----:B------:R-:W-:Y:S01]  /*32fd0*/  BSSY B1, `(.L_x_1081) ;  /* 0x0000006000017945 */ /* 0x000fe20003800000 */
[----:B------:R-:W-:-:S07]  /*32fe0*/  IMAD.MOV.U32 R15, RZ, RZ, -0x1 ;  /* 0xffffffffff0f7424 */ /* 0x000fce00078e00ff */
[----:B------:R-:W-:Y:S05]  /*32ff0*/  WARPSYNC.COLLECTIVE R15, `(.L_x_1082) ;  /* 0x000000000f0c7348 */ /* 0x000fea0003c00000 */
[----:B------:R-:W-:Y:S02]  /*33000*/  ELECT P6, UR62, PT ;  /* 0x00000000003e782f */ /* 0x000fe400038c0000 */
[----:B------:R-:W-:Y:S01]  /*33010*/  MOV R14, UR62 ;  /* 0x0000003e000e7c02 */ /* 0x000fe20008000f00 */
[----:B------:R-:W-:Y:S10]  /*33020*/  ENDCOLLECTIVE ;  /* 0x000000000000791b */ /* 0x000ff40003800000 */
.L_x_1082:
[----:B------:R-:W-:Y:S05]  /*33030*/  BSYNC B1 ;  /* 0x0000000000017941 */ /* 0x000fea0003800000 */
.L_x_1081:
[----:B------:R-:W-:Y:S05]  /*33040*/  BRA `(.L_x_1083) ;  /* 0xfffffff000007947 */ /* 0x000fea000383ffff */
.L_x_1064:
[----:B0-----:R0:W1:Y:S02]  /*33050*/  SYNCS.PHASECHK.TRANS64.TRYWAIT P0, [R15+URZ+0x28], R16 ;  /* 0x000028100f0075a7 */ /* 0x001064000800017f */
[----:B-1----:R-:W-:Y:S05]  /*33060*/  @!P0 NANOSLEEP.SYNCS 0x989680 ;  /* 0x009896800000895d */ /* 0x002fea0003900000 */
[----:B------:R-:W1:Y:S02]  /*33070*/  @!P0 SYNCS.PHASECHK.TRANS64 P0, [R15+URZ+0x28], R16 ;  /* 0x000028100f0085a7 */ /* 0x000e64000800007f */
[----:B-1----:R-:W-:Y:S05]  /*33080*/  @!P0 BRA `(.L_x_1064) ;  /* 0xfffffffc00f08947 */ /* 0x002fea000383ffff */
[----:B------:R-:W-:Y:S05]  /*33090*/  BRA `(.L_x_1084) ;  /* 0xfffffff000307947 */ /* 0x000fea000383ffff */
.L_x_1072:
[----:B------:R-:W-:Y:S01]  /*330a0*/  BSSY B0, `(.L_x_1085) ;  /* 0x0000006000007945 */ /* 0x000fe20003800000 */
[----:B------:R-:W-:-:S07]  /*330b0*/  IMAD.MOV.U32 R15, RZ, RZ, -0x1 ;  /* 0xffffffffff0f7424 */ /* 0x000fce00078e00ff */
[----:B------:R-:W-:Y:S05]  /*330c0*/  WARPSYNC.COLLECTIVE R15, `(.L_x_1086) ;  /* 0x000000000f0c7348 */ /* 0x000fea0003c00000 */
[----:B------:R-:W-:Y:S02]  /*330d0*/  ELECT P6, UR62, PT ;  /* 0x00000000003e782f */ /* 0x000fe400038c0000 */
[----:B------:R-:W-:Y:S01]  /*330e0*/  MOV R14, UR62 ;  /* 0x0000003e000e7c02 */ /* 0x000fe20008000f00 */
[----:B------:R-:W-:Y:S10]  /*330f0*/  ENDCOLLECTIVE ;  /* 0x000000000000791b */ /* 0x000ff40003800000 */
.L_x_1086:
[----:B------:R-:W-:Y:S05]  /*33100*/  BSYNC B0 ;  /* 0x0000000000007941 */ /* 0x000fea0003800000 */
.L_x_1085:
[----:B------:R-:W-:Y:S05]  /*33110*/  BRA `(.L_x_1087) ;  /* 0xfffffff800a47947 */ /* 0x000fea000383ffff */
.L_x_1076:
[----:B0-----:R0:W1:Y:S02]  /*33120*/  SYNCS.PHASECHK.TRANS64.TRYWAIT P0, [R5+URZ], R2 ;  /* 0x00000002050075a7 */ /* 0x001064000800017f */
[----:B-1----:R-:W-:Y:S05]  /*33130*/  @!P0 NANOSLEEP.SYNCS 0x989680 ;  /* 0x009896800000895d */ /* 0x002fea0003900000 */
[----:B------:R-:W1:Y:S02]  /*33140*/  @!P0 SYNCS.PHASECHK.TRANS64 P0, [R5+URZ], R2 ;  /* 0x00000002050085a7 */ /* 0x000e64000800007f */
[----:B-1----:R-:W-:Y:S05]  /*33150*/  @!P0 BRA `(.L_x_1076) ;  /* 0xfffffffc00f08947 */ /* 0x002fea000383ffff */
[----:B------:R-:W-:Y:S05]  /*33160*/  BRA `(.L_x_1088) ;  /* 0xfffffff800cc7947 */ /* 0x000fea000383ffff */
.L_x_1077:
[----:B0-----:R0:W1:Y:S02]  /*33170*/  SYNCS.PHASECHK.TRANS64.TRYWAIT P0, [R7+URZ], R0 ;  /* 0x00000000070075a7 */ /* 0x001064000800017f */
[----:B-1----:R-:W-:Y:S05]  /*33180*/  @!P0 NANOSLEEP.SYNCS 0x989680 ;  /* 0x009896800000895d */ /* 0x002fea0003900000 */
[----:B------:R-:W1:Y:S02]  /*33190*/  @!P0 SYNCS.PHASECHK.TRANS64 P0, [R7+URZ], R0 ;  /* 0x00000000070085a7 */ /* 0x000e64000800007f */
[----:B-1----:R-:W-:Y:S05]  /*331a0*/  @!P0 BRA `(.L_x_1077) ;  /* 0xfffffffc00f08947 */ /* 0x002fea000383ffff */
[----:B------:R-:W-:Y:S05]  /*331b0*/  BRA `(.L_x_1089) ;  /* 0xfffffff800dc7947 */ /* 0x000fea000383ffff */
.L_x_1078:
[----:B0-----:R0:W1:Y:S02]  /*331c0*/  SYNCS.PHASECHK.TRANS64.TRYWAIT P0, [R7+URZ], R0 ;  /* 0x00000000070075a7 */ /* 0x001064000800017f */
[----:B-1----:R-:W-:Y:S05]  /*331d0*/  @!P0 NANOSLEEP.SYNCS 0x989680 ;  /* 0x009896800000895d */ /* 0x002fea0003900000 */
[----:B------:R-:W1:Y:S02]  /*331e0*/  @!P0 SYNCS.PHASECHK.TRANS64 P0, [R7+URZ], R0 ;  /* 0x00000000070085a7 */ /* 0x000e64000800007f */
[----:B-1----:R-:W-:Y:S05]  /*331f0*/  @!P0 BRA `(.L_x_1078) ;  /* 0xfffffffc00f08947 */ /* 0x002fea000383ffff */
[----:B------:R-:W-:Y:S05]  /*33200*/  BRA `(.L_x_1090) ;  /* 0xfffffff800ec7947 */ /* 0x000fea000383ffff */
.L_x_1079:
[----:B0-----:R0:W1:Y:S02]  /*33210*/  SYNCS.PHASECHK.TRANS64.TRYWAIT P0, [R7+URZ], R0 ;  /* 0x00000000070075a7 */ /* 0x001064000800017f */
[----:B-1----:R-:W-:Y:S05]  /*33220*/  @!P0 NANOSLEEP.SYNCS 0x989680 ;  /* 0x009896800000895d */ /* 0x002fea0003900000 */
[----:B------:R-:W1:Y:S02]  /*33230*/  @!P0 SYNCS.PHASECHK.TRANS64 P0, [R7+URZ], R0 ;  /* 0x00000000070085a7 */ /* 0x000e64000800007f */
[----:B-1----:R-:W-:Y:S05]  /*33240*/  @!P0 BRA `(.L_x_1079) ;  /* 0xfffffffc00f08947 */ /* 0x002fea000383ffff */
[----:B------:R-:W-:Y:S05]  /*33250*/  BRA `(.L_x_1091) ;  /* 0xfffffff800fc7947 */ /* 0x000fea000383ffff */
.L_x_1092:
[----:B------:R-:W-:-:S00]  /*33260*/  BRA `(.L_x_1092) ;  /* 0xfffffffc00fc7947 */ /* 0x000fc0000383ffff */
[----:B------:R-:W-:-:S00]  /*33270*/  NOP ;  /* 0x0000000000007918 */ /* 0x000fc00000000000 */
        /* <DEDUP_REMOVED lines=8> */
.L_x_1093:


//--------------------- .nv.global.init           --------------------------
	.section	.nv.global.init,"aw",@progbits
.nv.global.init:
	.type		$str$22,@object
	.size		$str$22,($str$23 - $str$22)
$str$22:
        /*0000*/ 	.byte	0x6b, 0x5f, 0x74, 0x69, 0x6c, 0x65, 0x5f, 0x63, 0x6f, 0x75, 0x6e, 0x74, 0x20, 0x3e, 0x3d, 0x20
        /*0010*/ 	.byte	0x31, 0x00
	.type		$str$23,@object
	.size		$str$23,(__unnamed_1 - $str$23)
$str$23:
        /*0012*/ 	.byte	0x2f, 0x74, 0x6d, 0x70, 0x2f, 0x63, 0x75, 0x74, 0x6c, 0x61, 0x73, 0x73, 0x5f, 0x73, 0x77, 0x65
        /*0022*/ 	.byte	0x65, 0x70, 0x5f, 0x73, 0x72, 0x63, 0x2f, 0x69, 0x6e, 0x63, 0x6c, 0x75, 0x64, 0x65, 0x2f, 0x63
        /*0032*/ 	.byte	0x75, 0x74, 0x6c, 0x61, 0x73, 0x73, 0x2f, 0x67, 0x65, 0x6d, 0x6d, 0x2f, 0x63, 0x6f, 0x6c, 0x6c
        /*0042*/ 	.byte	0x65, 0x63, 0x74, 0x69, 0x76, 0x65, 0x2f, 0x73, 0x6d, 0x39, 0x30, 0x5f, 0x6d, 0x6d, 0x61, 0x5f
        /*0052*/ 	.byte	0x74, 0x6d, 0x61, 0x5f, 0x67, 0x6d, 0x6d, 0x61, 0x5f, 0x73, 0x73, 0x5f, 0x77, 0x61, 0x72, 0x70
        /*0062*/ 	.byte	0x73, 0x70, 0x65, 0x63, 0x69, 0x61, 0x6c, 0x69, 0x7a, 0x65, 0x64, 0x2e, 0x68, 0x70, 0x70, 0x00
	.type		__unnamed_1,@object
	.size		__unnamed_1,(.L_0 - __unnamed_1)
__unnamed_1:
        /* <DEDUP_REMOVED lines=181> */
        /*0bc2*/ 	.byte	0x69, 0x64, 0x65, 0x6e, 0x74, 0x69, 0x74, 0x79, 0x5d, 0x00
.L_0:


//--------------------- .nv.shared._ZN7cutlass13device_kernelINS_4gemm6kernel13GemmUniversalIN4cute5tupleIJiiiiEEENS1_10collective13CollectiveMmaINS1_34MainloopSm90TmaGmmaWarpSpecializedILi5ENS5_IJNS4_1CILi2EEENSA_ILi1EEESC_EEENS1_35KernelTmaWarpSpecializedCooperativeEEENS5_IJNSA_ILi192EEENSA_ILi512EEENSA_ILi32EEEEEENS_6half_tENS5_IJlSC_lEEESK_SL_NS4_8TiledMMAINS4_8MMA_AtomIJNS4_4SM904GMMA26MMA_64x256x16_F32F16F16_SSILNSP_5MajorE0ELSR_0ELNSP_7ScaleInE1ELSS_1EEEEEENS4_6LayoutISD_NS5_IJSC_NSA_ILi0EEESW_EEEEENS5_IJNS4_10UnderscoreESZ_SZ_EEEEENS4_13SM90_TMA_LOADENS4_14ComposedLayoutINS4_7SwizzleILi2ELi4ELi3EEENS4_18smem_ptr_flag_bitsILi16EEENSV_INS5_IJNSA_ILi8EEESI_EEENS5_IJSI_SC_EEEEEEEvNS4_8identityENS4_23SM90_TMA_LOAD_MULTICASTES1C_vS1D_EENS_8epilogue10collective6detail29Sm90TmaWarpSpecializedAdapterINS1H_15DefaultEpilogueISK_SL_SL_NS1G_6thread17LinearCombinationISK_Li1EffLNS1L_9ScaleType4KindE0ELNS_15FloatRoundStyleE2ESK_EENS1_15EpilogueDefaultEEEEEvvEEEEvNT_6ParamsE --------------------------
	.section	.nv.shared._ZN7cutlass13device_kernelINS_4gemm6kernel13GemmUniversalIN4cute5tupleIJiiiiEEENS1_10collective13CollectiveMmaINS1_34MainloopSm90TmaGmmaWarpSpecializedILi5ENS5_IJNS4_1CILi2EEENSA_ILi1EEESC_EEENS1_35KernelTmaWarpSpecializedCooperativeEEENS5_IJNSA_ILi192EEENSA_ILi512EEENSA_ILi32EEEEEENS_6half_tENS5_IJlSC_lEEESK_SL_NS4_8TiledMMAINS4_8MMA_AtomIJNS4_4SM904GMMA26MMA_64x256x16_F32F16F16_SSILNSP_5MajorE0ELSR_0ELNSP_7ScaleInE1ELSS_1EEEEEENS4_6LayoutISD_NS5_IJSC_NSA_ILi0EEESW_EEEEENS5_IJNS4_10UnderscoreESZ_SZ_EEEEENS4_13SM90_TMA_LOADENS4_14ComposedLayoutINS4_7SwizzleILi2ELi4ELi3EEENS4_18smem_ptr_flag_bitsILi16EEENSV_INS5_IJNSA_ILi8EEESI_EEENS5_IJSI_SC_EEEEEEEvNS4_8identityENS4_23SM90_TMA_LOAD_MULTICASTES1C_vS1D_EENS_8epilogue10collective6detail29Sm90TmaWarpSpecializedAdapterINS1H_15DefaultEpilogueISK_SL_SL_NS1G_6thread17LinearCombinationISK_Li1EffLNS1L_9ScaleType4KindE0ELNS_15FloatRoundStyleE2ESK_EENS1_15EpilogueDefaultEEEEEvvEEEEvNT_6ParamsE,"aw",@nobits
	.sectionflags	@""
	.align	16
	.zero		1024


//--------------------- .nv.shared.reserved.0     --------------------------
	.section	.nv.shared.reserved.0,"aw",@nobits
	.weak		__nv_reservedSMEM_offset_0_alias
	.size		__nv_reservedSMEM_offset_0_alias, 0, 0
	.other		__nv_reservedSMEM_offset_0_alias,@"STO_CUDA_RESERVED_SHARED STV_DEFAULT"
__nv_reservedSMEM_offset_0_alias:
	.zero		0


//--------------------- .nv.global                --------------------------
	.section	.nv.global,"aw",@nobits
.nv.global:
	.type		_ZN39_INTERNAL_f5cfcdb2_4_k_cu_2e0fcdf5_77314cute1_E,@object
	.size		_ZN39_INTERNAL_f5cfcdb2_4_k_cu_2e0fcdf5_77314cute1_E,(_ZN39_INTERNAL_f5cfcdb2_4_k_cu_2e0fcdf5_77314cuda3std3__45__cpo6cbeginE - _ZN39_INTERNAL_f5cfcdb2_4_k_cu_2e0fcdf5_77314cute1_E)
_ZN39_INTERNAL_f5cfcdb2_4_k_cu_2e0fcdf5_77314cute1_E:
	.zero		1
	.type		_ZN39_INTERNAL_f5cfcdb2_4_k_cu_2e0fcdf5_77314cuda3std3__45__cpo6cbeginE,@object
	.size		_ZN39_INTERNAL_f5cfcdb2_4_k_cu_2e0fcdf5_77314cuda3std3__45__cpo6cbeginE,(_ZN39_INTERNAL_f5cfcdb2_4_k_cu_2e0fcdf5_77314cuda3std3__48in_placeE - _ZN39_INTERNAL_f5cfcdb2_4_k_cu_2e0fcdf5_77314cuda3std3__45__cpo6cbeginE)
_ZN39_INTERNAL_f5cfcdb2_4_k_cu_2e0fcdf5_77314cuda3std3__45__cpo6cbeginE:
	.zero		1
	.type		_ZN39_INTERNAL_f5cfcdb2_4_k_cu_2e0fcdf5_77314cuda3std3__48in_placeE,@object
	.size		_ZN39_INTERNAL_f5cfcdb2_4_k_cu_2e0fcdf5_77314cuda3std3__48in_placeE,(_ZN39_INTERNAL_f5cfcdb2_4_k_cu_2e0fcdf5_77314cuda3std6ranges3__45__cpo9iter_moveE - _ZN39_INTERNAL_f5cfcdb2_4_k_cu_2e0fcdf5_77314cuda3std3__48in_placeE)
_ZN39_INTERNAL_f5cfcdb2_4_k_cu_2e0fcdf5_77314cuda3std3__48in_placeE:
	.zero		1
	.type		_ZN39_INTERNAL_f5cfcdb2_4_k_cu_2e0fcdf5_77314cuda3std6ranges3__45__cpo9iter_moveE,@object
	.size		_ZN39_INTERNAL_f5cfcdb2_4_k_cu_2e0fcdf5_77314cuda3std6ranges3__45__cpo9iter_moveE,(_ZN39_INTERNAL_f5cfcdb2_4_k_cu_2e0fcdf5_77314cuda3std3__45__cpo5beginE - _ZN39_INTERNAL_f5cfcdb2_4_k_cu_2e0fcdf5_77314cuda3std6ranges3__45__cpo9iter_moveE)
_ZN39_INTERNAL_f5cfcdb2_4_k_cu_2e0fcdf5_77314cuda3std6ranges3__45__cpo9iter_moveE:
	.zero		1
	.type		_ZN39_INTERNAL_f5cfcdb2_4_k_cu_2e0fcdf5_77314cuda3std3__45__cpo5beginE,@object
	.size		_ZN39_INTERNAL_f5cfcdb2_4_k_cu_2e0fcdf5_77314cuda3std3__45__cpo5beginE,(_ZN39_INTERNAL_f5cfcdb2_4_k_cu_2e0fcdf5_77314cuda3std3__441_GLOBAL__N__f5cfcdb2_4_k_cu_2e0fcdf5_77316ignoreE - _ZN39_INTERNAL_f5cfcdb2_4_k_cu_2e0fcdf5_77314cuda3std3__45__cpo5beginE)
_ZN39_INTERNAL_f5cfcdb2_4_k_cu_2e0fcdf5_77314cuda3std3__45__cpo5beginE:
	.zero		1
	.type		_ZN39_INTERNAL_f5cfcdb2_4_k_cu_2e0fcdf5_77314cuda3std3__441_GLOBAL__N__f5cfcdb2_4_k_cu_2e0fcdf5_77316ignoreE,@object
	.size		_ZN39_INTERNAL_f5cfcdb2_4_k_cu_2e0fcdf5_77314cuda3std3__441_GLOBAL__N__f5cfcdb2_4_k_cu_2e0fcdf5_77316ignoreE,(_ZN39_INTERNAL_f5cfcdb2_4_k_cu_2e0fcdf5_77314cute7productE - _ZN39_INTERNAL_f5cfcdb2_4_k_cu_2e0fcdf5_77314cuda3std3__441_GLOBAL__N__f5cfcdb2_4_k_cu_2e0fcdf5_77316ignoreE)
_ZN39_INTERNAL_f5cfcdb2_4_k_cu_2e0fcdf5_77314cuda3std3__441_GLOBAL__N__f5cfcdb2_4_k_cu_2e0fcdf5_77316ignoreE:
	.zero		1
	.type		_ZN39_INTERNAL_f5cfcdb2_4_k_cu_2e0fcdf5_77314cute7productE,@object
	.size		_ZN39_INTERNAL_f5cfcdb2_4_k_cu_2e0fcdf5_77314cute7productE,(_ZN39_INTERNAL_f5cfcdb2_4_k_cu_2e0fcdf5_77314cuda3std3__45__cpo3endE - _ZN39_INTERNAL_f5cfcdb2_4_k_cu_2e0fcdf5_77314cute7productE)
_ZN39_INTERNAL_f5cfcdb2_4_k_cu_2e0fcdf5_77314cute7productE:
	.zero		1
	.type		_ZN39_INTERNAL_f5cfcdb2_4_k_cu_2e0fcdf5_77314cuda3std3__45__cpo3endE,@object
	.size		_ZN39_INTERNAL_f5cfcdb2_4_k_cu_2e0fcdf5_77314cuda3std3__45__cpo3endE,(_ZN39_INTERNAL_f5cfcdb2_4_k_cu_2e0fcdf5_77314cuda3std3__419piecewise_constructE - _ZN39_INTERNAL_f5cfcdb2_4_k_cu_2e0fcdf5_77314cuda3std3__45__cpo3endE)
_ZN39_INTERNAL_f5cfcdb2_4_k_cu_2e0fcdf5_77314cuda3std3__45__cpo3endE:
	.zero		1
	.type		_ZN39_INTERNAL_f5cfcdb2_4_k_cu_2e0fcdf5_77314cuda3std3__419piecewise_constructE,@object
	.size		_ZN39_INTERNAL_f5cfcdb2_4_k_cu_2e0fcdf5_77314cuda3std3__419piecewise_constructE,(_ZN39_INTERNAL_f5cfcdb2_4_k_cu_2e0fcdf5_77314cuda3std3__45__cpo4cendE - _ZN39_INTERNAL_f5cfcdb2_4_k_cu_2e0fcdf5_77314cuda3std3__419piecewise_constructE)
_ZN39_INTERNAL_f5cfcdb2_4_k_cu_2e0fcdf5_77314cuda3std3__419piecewise_constructE:
	.zero		1
	.type		_ZN39_INTERNAL_f5cfcdb2_4_k_cu_2e0fcdf5_77314cuda3std3__45__cpo4cendE,@object
	.size		_ZN39_INTERNAL_f5cfcdb2_4_k_cu_2e0fcdf5_77314cuda3std3__45__cpo4cendE,(_ZN39_INTERNAL_f5cfcdb2_4_k_cu_2e0fcdf5_77314cuda3std6ranges3__45__cpo4swapE - _ZN39_INTERNAL_f5cfcdb2_4_k_cu_2e0fcdf5_77314cuda3std3__45__cpo4cendE)
_ZN39_INTERNAL_f5cfcdb2_4_k_cu_2e0fcdf5_77314cuda3std3__45__cpo4cendE:
	.zero		1
	.type		_ZN39_INTERNAL_f5cfcdb2_4_k_cu_2e0fcdf5_77314cuda3std6ranges3__45__cpo4swapE,@object
	.size		_ZN39_INTERNAL_f5cfcdb2_4_k_cu_2e0fcdf5_77314cuda3std6ranges3__45__cpo4swapE,(.L_8 - _ZN39_INTERNAL_f5cfcdb2_4_k_cu_2e0fcdf5_77314cuda3std6ranges3__45__cpo4swapE)
_ZN39_INTERNAL_f5cfcdb2_4_k_cu_2e0fcdf5_77314cuda3std6ranges3__45__cpo4swapE:
	.zero		1
.L_8:


//--------------------- .nv.constant0._ZN7cutlass13device_kernelINS_4gemm6kernel13GemmUniversalIN4cute5tupleIJiiiiEEENS1_10collective13CollectiveMmaINS1_34MainloopSm90TmaGmmaWarpSpecializedILi5ENS5_IJNS4_1CILi2EEENSA_ILi1EEESC_EEENS1_35KernelTmaWarpSpecializedCooperativeEEENS5_IJNSA_ILi192EEENSA_ILi512EEENSA_ILi32EEEEEENS_6half_tENS5_IJlSC_lEEESK_SL_NS4_8TiledMMAINS4_8MMA_AtomIJNS4_4SM904GMMA26MMA_64x256x16_F32F16F16_SSILNSP_5MajorE0ELSR_0ELNSP_7ScaleInE1ELSS_1EEEEEENS4_6LayoutISD_NS5_IJSC_NSA_ILi0EEESW_EEEEENS5_IJNS4_10UnderscoreESZ_SZ_EEEEENS4_13SM90_TMA_LOADENS4_14ComposedLayoutINS4_7SwizzleILi2ELi4ELi3EEENS4_18smem_ptr_flag_bitsILi16EEENSV_INS5_IJNSA_ILi8EEESI_EEENS5_IJSI_SC_EEEEEEEvNS4_8identityENS4_23SM90_TMA_LOAD_MULTICASTES1C_vS1D_EENS_8epilogue10collective6detail29Sm90TmaWarpSpecializedAdapterINS1H_15DefaultEpilogueISK_SL_SL_NS1G_6thread17LinearCombinationISK_Li1EffLNS1L_9ScaleType4KindE0ELNS_15FloatRoundStyleE2ESK_EENS1_15EpilogueDefaultEEEEEvvEEEEvNT_6ParamsE --------------------------
	.section	.nv.constant0._ZN7cutlass13device_kernelINS_4gemm6kernel13GemmUniversalIN4cute5tupleIJiiiiEEENS1_10collective13CollectiveMmaINS1_34MainloopSm90TmaGmmaWarpSpecializedILi5ENS5_IJNS4_1CILi2EEENSA_ILi1EEESC_EEENS1_35KernelTmaWarpSpecializedCooperativeEEENS5_IJNSA_ILi192EEENSA_ILi512EEENSA_ILi32EEEEEENS_6half_tENS5_IJlSC_lEEESK_SL_NS4_8TiledMMAINS4_8MMA_AtomIJNS4_4SM904GMMA26MMA_64x256x16_F32F16F16_SSILNSP_5MajorE0ELSR_0ELNSP_7ScaleInE1ELSS_1EEEEEENS4_6LayoutISD_NS5_IJSC_NSA_ILi0EEESW_EEEEENS5_IJNS4_10UnderscoreESZ_SZ_EEEEENS4_13SM90_TMA_LOADENS4_14ComposedLayoutINS4_7SwizzleILi2ELi4ELi3EEENS4_18smem_ptr_flag_bitsILi16EEENSV_INS5_IJNSA_ILi8EEESI_EEENS5_IJSI_SC_EEEEEEEvNS4_8identityENS4_23SM90_TMA_LOAD_MULTICASTES1C_vS1D_EENS_8epilogue10collective6detail29Sm90TmaWarpSpecializedAdapterINS1H_15DefaultEpilogueISK_SL_SL_NS1G_6thread17LinearCombinationISK_Li1EffLNS1L_9ScaleType4KindE0ELNS_15FloatRoundStyleE2ESK_EENS1_15EpilogueDefaultEEEEEvvEEEEvNT_6ParamsE,"a",@progbits
	.sectionflags	@""
	.align	4
.nv.constant0._ZN7cutlass13device_kernelINS_4gemm6kernel13GemmUniversalIN4cute5tupleIJiiiiEEENS1_10collective13CollectiveMmaINS1_34MainloopSm90TmaGmmaWarpSpecializedILi5ENS5_IJNS4_1CILi2EEENSA_ILi1EEESC_EEENS1_35KernelTmaWarpSpecializedCooperativeEEENS5_IJNSA_ILi192EEENSA_ILi512EEENSA_ILi32EEEEEENS_6half_tENS5_IJlSC_lEEESK_SL_NS4_8TiledMMAINS4_8MMA_AtomIJNS4_4SM904GMMA26MMA_64x256x16_F32F16F16_SSILNSP_5MajorE0ELSR_0ELNSP_7ScaleInE1ELSS_1EEEEEENS4_6LayoutISD_NS5_IJSC_NSA_ILi0EEESW_EEEEENS5_IJNS4_10UnderscoreESZ_SZ_EEEEENS4_13SM90_TMA_LOADENS4_14ComposedLayoutINS4_7SwizzleILi2ELi4ELi3EEENS4_18smem_ptr_flag_bitsILi16EEENSV_INS5_IJNSA_ILi8EEESI_EEENS5_IJSI_SC_EEEEEEEvNS4_8identityENS4_23SM90_TMA_LOAD_MULTICASTES1C_vS1D_EENS_8epilogue10collective6detail29Sm90TmaWarpSpecializedAdapterINS1H_15DefaultEpilogueISK_SL_SL_NS1G_6thread17LinearCombinationISK_Li1EffLNS1L_9ScaleType4KindE0ELNS_15FloatRoundStyleE2ESK_EENS1_15EpilogueDefaultEEEEEvvEEEEvNT_6ParamsE:
	.zero		1664


//--------------------- SYMBOLS --------------------------

	.type		.nv.reservedSmem.offset0,@object
	.size		.nv.reservedSmem.offset0,0x4
	.type		__assertfail,@function
